// auto-generated by cutlass_sweep.gemm — config: {"arch": "sm_90", "cluster_m": 1, "cluster_n": 1, "dtype": "bf16", "dtype_b": "bf16", "layout": "nt", "stages": 0, "tile_k": 32, "tile_m": 64, "tile_n": 48}
#include "cutlass/cutlass.h"
#include "cutlass/gemm/collective/collective_builder.hpp"
#include "cutlass/gemm/device/gemm_universal_adapter.h"
#include "cutlass/gemm/kernel/gemm_universal.hpp"
#include "cutlass/epilogue/collective/collective_builder.hpp"

using ElemA = cutlass::bfloat16_t;
using ElemB = cutlass::bfloat16_t;
using ElemCD = cutlass::bfloat16_t;
using Acc  = float;
using TileShape    = cute::Shape<cute::_64, cute::_48, cute::_32>;
using ClusterShape = cute::Shape<cute::_1, cute::_1, cute::_1>;

using CollectiveEpilogue = typename cutlass::epilogue::collective::CollectiveBuilder<
    cutlass::arch::Sm90, cutlass::arch::OpClassTensorOp,
    TileShape, ClusterShape,
    cutlass::epilogue::collective::EpilogueTileAuto,
    Acc, Acc,
    ElemCD, cutlass::layout::RowMajor, 128 / cutlass::sizeof_bits<ElemCD>::value,
    ElemCD, cutlass::layout::RowMajor, 128 / cutlass::sizeof_bits<ElemCD>::value,
    cutlass::epilogue::collective::EpilogueScheduleAuto
  >::CollectiveOp;

using CollectiveMainloop = typename cutlass::gemm::collective::CollectiveBuilder<
    cutlass::arch::Sm90, cutlass::arch::OpClassTensorOp,
    ElemA, cutlass::layout::RowMajor, 128 / cutlass::sizeof_bits<ElemA>::value,
    ElemB, cutlass::layout::ColumnMajor, 128 / cutlass::sizeof_bits<ElemB>::value,
    Acc,
    TileShape, ClusterShape,
    cutlass::gemm::collective::StageCountAutoCarveout<static_cast<int>(sizeof(typename CollectiveEpilogue::SharedStorage))>,
    cutlass::gemm::collective::KernelScheduleAuto
  >::CollectiveOp;

using GemmKernel = cutlass::gemm::kernel::GemmUniversal<
    cute::Shape<int,int,int,int>,
    CollectiveMainloop,
    CollectiveEpilogue
>;
using Gemm = cutlass::gemm::device::GemmUniversalAdapter<GemmKernel>;

// Force the device kernel symbol into the cubin without needing a host main.
auto* _anchor = &cutlass::device_kernel<GemmKernel>;


// ===== COMPILED SASS (sm_90a) =====

	.target	sm_90a

	.elftype	@"ET_EXEC"


//--------------------- .note.nv.tkinfo           --------------------------
	.section	.note.nv.tkinfo,"",@"SHT_NOTE"
	.sectionflags	@"SHF_NOTE_NV_TKINFO"
	.tkinfo
        /*0018*/ 	.word	0x00000002
        /*0030*/ 	.string	""
        /*0030*/ 	.string	"ptxas"
        /*0030*/ 	.string	"Cuda compilation tools, release 13.0, V13.0.88"
        /*0030*/ 	.string	"Build cuda_13.0.r13.0/compiler.36424714_0"
        /*0030*/ 	.string	"-arch sm_90a -m 64 "



//--------------------- .note.nv.cuinfo           --------------------------
	.section	.note.nv.cuinfo,"",@"SHT_NOTE"
	.sectionflags	@"SHF_NOTE_NV_CUINFO"
        /*0018*/ 	.short	0x0002
        /*001a*/ 	.short	0x005a
        /*001c*/ 	.short	0x0082
	.zero		2


//--------------------- .nv.info                  --------------------------
	.section	.nv.info,"",@"SHT_CUDA_INFO"
	.align	4


	//----- nvinfo : EIATTR_REGCOUNT
	.align		4
        /*0000*/ 	.byte	0x04, 0x2f
        /*0002*/ 	.short	(.L_15 - .L_14)
	.align		4
.L_14:
        /*0004*/ 	.word	index@(_ZN7cutlass13device_kernelINS_4gemm6kernel13GemmUniversalIN4cute5tupleIJiiiiEEENS1_10collective13CollectiveMmaINS1_34MainloopSm90TmaGmmaWarpSpecializedILi32ENS5_IJNS4_1CILi1EEESB_SB_EEENS1_32KernelTmaWarpSpecializedPingpongEEENS5_IJNSA_ILi64EEENSA_ILi48EEENSA_ILi32EEEEEENS_10bfloat16_tENS5_IJlSB_lEEESJ_SK_NS4_8TiledMMAINS4_8MMA_AtomIJNS4_4SM904GMMA27MMA_64x16x16_F32BF16BF16_SSILNSO_5MajorE0ELSQ_0ELNSO_7ScaleInE1ELSR_1EEEEEENS4_6LayoutISC_NS5_IJNSA_ILi0EEESV_SV_EEEEENS5_IJNS4_10UnderscoreESY_SY_EEEEENS4_13SM90_TMA_LOADENS4_14ComposedLayoutINS4_7SwizzleILi2ELi4ELi3EEENS4_18smem_ptr_flag_bitsILi16EEENSU_INS5_IJNSA_ILi8EEESH_EEENS5_IJSH_SB_EEEEEEEvNS4_8identityES11_S1B_vS1C_EENS_8epilogue10collective6detail29Sm90TmaWarpSpecializedAdapterINS1F_15DefaultEpilogueISJ_SK_SK_NS1E_6thread17LinearCombinationISJ_Li1EffLNS1J_9ScaleType4KindE0ELNS_15FloatRoundStyleE2ESJ_EENS1_15EpilogueDefaultEEEEEvvEEEEvNT_6ParamsE)
        /*0008*/ 	.word	0x000000a8


	//----- nvinfo : EIATTR_FRAME_SIZE
	.align		4
.L_15:
        /*000c*/ 	.byte	0x04, 0x11
        /*000e*/ 	.short	(.L_17 - .L_16)
	.align		4
.L_16:
        /*0010*/ 	.word	index@(_ZN7cutlass13device_kernelINS_4gemm6kernel13GemmUniversalIN4cute5tupleIJiiiiEEENS1_10collective13CollectiveMmaINS1_34MainloopSm90TmaGmmaWarpSpecializedILi32ENS5_IJNS4_1CILi1EEESB_SB_EEENS1_32KernelTmaWarpSpecializedPingpongEEENS5_IJNSA_ILi64EEENSA_ILi48EEENSA_ILi32EEEEEENS_10bfloat16_tENS5_IJlSB_lEEESJ_SK_NS4_8TiledMMAINS4_8MMA_AtomIJNS4_4SM904GMMA27MMA_64x16x16_F32BF16BF16_SSILNSO_5MajorE0ELSQ_0ELNSO_7ScaleInE1ELSR_1EEEEEENS4_6LayoutISC_NS5_IJNSA_ILi0EEESV_SV_EEEEENS5_IJNS4_10UnderscoreESY_SY_EEEEENS4_13SM90_TMA_LOADENS4_14ComposedLayoutINS4_7SwizzleILi2ELi4ELi3EEENS4_18smem_ptr_flag_bitsILi16EEENSU_INS5_IJNSA_ILi8EEESH_EEENS5_IJSH_SB_EEEEEEEvNS4_8identityES11_S1B_vS1C_EENS_8epilogue10collective6detail29Sm90TmaWarpSpecializedAdapterINS1F_15DefaultEpilogueISJ_SK_SK_NS1E_6thread17LinearCombinationISJ_Li1EffLNS1J_9ScaleType4KindE0ELNS_15FloatRoundStyleE2ESJ_EENS1_15EpilogueDefaultEEEEEvvEEEEvNT_6ParamsE)
        /*0014*/ 	.word	0x00000000


	//----- nvinfo : EIATTR_MIN_STACK_SIZE
	.align		4
.L_17:
        /*0018*/ 	.byte	0x04, 0x12
        /*001a*/ 	.short	(.L_19 - .L_18)
	.align		4
.L_18:
        /*001c*/ 	.word	index@(_ZN7cutlass13device_kernelINS_4gemm6kernel13GemmUniversalIN4cute5tupleIJiiiiEEENS1_10collective13CollectiveMmaINS1_34MainloopSm90TmaGmmaWarpSpecializedILi32ENS5_IJNS4_1CILi1EEESB_SB_EEENS1_32KernelTmaWarpSpecializedPingpongEEENS5_IJNSA_ILi64EEENSA_ILi48EEENSA_ILi32EEEEEENS_10bfloat16_tENS5_IJlSB_lEEESJ_SK_NS4_8TiledMMAINS4_8MMA_AtomIJNS4_4SM904GMMA27MMA_64x16x16_F32BF16BF16_SSILNSO_5MajorE0ELSQ_0ELNSO_7ScaleInE1ELSR_1EEEEEENS4_6LayoutISC_NS5_IJNSA_ILi0EEESV_SV_EEEEENS5_IJNS4_10UnderscoreESY_SY_EEEEENS4_13SM90_TMA_LOADENS4_14ComposedLayoutINS4_7SwizzleILi2ELi4ELi3EEENS4_18smem_ptr_flag_bitsILi16EEENSU_INS5_IJNSA_ILi8EEESH_EEENS5_IJSH_SB_EEEEEEEvNS4_8identityES11_S1B_vS1C_EENS_8epilogue10collective6detail29Sm90TmaWarpSpecializedAdapterINS1F_15DefaultEpilogueISJ_SK_SK_NS1E_6thread17LinearCombinationISJ_Li1EffLNS1J_9ScaleType4KindE0ELNS_15FloatRoundStyleE2ESJ_EENS1_15EpilogueDefaultEEEEEvvEEEEvNT_6ParamsE)
        /*0020*/ 	.word	0x00000000
.L_19:


//--------------------- .nv.compat                --------------------------
	.section	.nv.compat,"",@"SHT_CUDA_COMPAT_INFO"
	.align	4
        /*0000*/ 	.byte	0x02, 0x09, 0x01, 0x00, 0x02, 0x02, 0x04, 0x00, 0x02, 0x05, 0x05, 0x00, 0x03, 0x07, 0x01, 0x01
        /*0010*/ 	.byte	0x02, 0x03, 0x01, 0x00, 0x02, 0x06, 0x01, 0x00, 0x04, 0x0b, 0x08, 0x00, 0x00, 0x00, 0x00, 0x00
        /*0020*/ 	.byte	0x00, 0x00, 0x00, 0x00


//--------------------- .nv.info._ZN7cutlass13device_kernelINS_4gemm6kernel13GemmUniversalIN4cute5tupleIJiiiiEEENS1_10collective13CollectiveMmaINS1_34MainloopSm90TmaGmmaWarpSpecializedILi32ENS5_IJNS4_1CILi1EEESB_SB_EEENS1_32KernelTmaWarpSpecializedPingpongEEENS5_IJNSA_ILi64EEENSA_ILi48EEENSA_ILi32EEEEEENS_10bfloat16_tENS5_IJlSB_lEEESJ_SK_NS4_8TiledMMAINS4_8MMA_AtomIJNS4_4SM904GMMA27MMA_64x16x16_F32BF16BF16_SSILNSO_5MajorE0ELSQ_0ELNSO_7ScaleInE1ELSR_1EEEEEENS4_6LayoutISC_NS5_IJNSA_ILi0EEESV_SV_EEEEENS5_IJNS4_10UnderscoreESY_SY_EEEEENS4_13SM90_TMA_LOADENS4_14ComposedLayoutINS4_7SwizzleILi2ELi4ELi3EEENS4_18smem_ptr_flag_bitsILi16EEENSU_INS5_IJNSA_ILi8EEESH_EEENS5_IJSH_SB_EEEEEEEvNS4_8identityES11_S1B_vS1C_EENS_8epilogue10collective6detail29Sm90TmaWarpSpecializedAdapterINS1F_15DefaultEpilogueISJ_SK_SK_NS1E_6thread17LinearCombinationISJ_Li1EffLNS1J_9ScaleType4KindE0ELNS_15FloatRoundStyleE2ESJ_EENS1_15EpilogueDefaultEEEEEvvEEEEvNT_6ParamsE --------------------------
	.section	.nv.info._ZN7cutlass13device_kernelINS_4gemm6kernel13GemmUniversalIN4cute5tupleIJiiiiEEENS1_10collective13CollectiveMmaINS1_34MainloopSm90TmaGmmaWarpSpecializedILi32ENS5_IJNS4_1CILi1EEESB_SB_EEENS1_32KernelTmaWarpSpecializedPingpongEEENS5_IJNSA_ILi64EEENSA_ILi48EEENSA_ILi32EEEEEENS_10bfloat16_tENS5_IJlSB_lEEESJ_SK_NS4_8TiledMMAINS4_8MMA_AtomIJNS4_4SM904GMMA27MMA_64x16x16_F32BF16BF16_SSILNSO_5MajorE0ELSQ_0ELNSO_7ScaleInE1ELSR_1EEEEEENS4_6LayoutISC_NS5_IJNSA_ILi0EEESV_SV_EEEEENS5_IJNS4_10UnderscoreESY_SY_EEEEENS4_13SM90_TMA_LOADENS4_14ComposedLayoutINS4_7SwizzleILi2ELi4ELi3EEENS4_18smem_ptr_flag_bitsILi16EEENSU_INS5_IJNSA_ILi8EEESH_EEENS5_IJSH_SB_EEEEEEEvNS4_8identityES11_S1B_vS1C_EENS_8epilogue10collective6detail29Sm90TmaWarpSpecializedAdapterINS1F_15DefaultEpilogueISJ_SK_SK_NS1E_6thread17LinearCombinationISJ_Li1EffLNS1J_9ScaleType4KindE0ELNS_15FloatRoundStyleE2ESJ_EENS1_15EpilogueDefaultEEEEEvvEEEEvNT_6ParamsE,"",@"SHT_CUDA_INFO"
	.sectionflags	@""
	.align	4


	//----- nvinfo : EIATTR_CUDA_API_VERSION
	.align		4
        /*0000*/ 	.byte	0x04, 0x37
        /*0002*/ 	.short	(.L_21 - .L_20)
.L_20:
        /*0004*/ 	.word	0x00000082


	//----- nvinfo : EIATTR_KPARAM_INFO
	.align		4
.L_21:
        /*0008*/ 	.byte	0x04, 0x17
        /*000a*/ 	.short	(.L_23 - .L_22)
.L_22:
        /*000c*/ 	.word	0x00000000
        /*0010*/ 	.short	0x0000
        /*0012*/ 	.short	0x0070
        /*0014*/ 	.byte	0x00, 0xf0, 0x01, 0x10


	//----- nvinfo : EIATTR_SPARSE_MMA_MASK
	.align		4
.L_23:
        /*0018*/ 	.byte	0x03, 0x50
        /*001a*/ 	.short	0x0000


	//----- nvinfo : EIATTR_MAXREG_COUNT
	.align		4
        /*001c*/ 	.byte	0x03, 0x1b
        /*001e*/ 	.short	0x00a8


	//----- nvinfo : EIATTR_NUM_BARRIERS
	.align		4
        /*0020*/ 	.byte	0x02, 0x4c
        /*0022*/ 	.byte	0x01
	.zero		1


	//----- nvinfo : EIATTR_EXTERNS
	.align		4
        /*0024*/ 	.byte	0x04, 0x0f
        /*0026*/ 	.short	(.L_25 - .L_24)


	//   ....[0]....
	.align		4
.L_24:
        /*0028*/ 	.word	index@(__assertfail)


	//----- nvinfo : EIATTR_MERCURY_ISA_VERSION
	.align		4
.L_25:
        /*002c*/ 	.byte	0x03, 0x5f
        /*002e*/ 	.short	0x0101


	//----- nvinfo : EIATTR_INT_WARP_WIDE_INSTR_OFFSETS
	.align		4
        /*0030*/ 	.byte	0x04, 0x31
        /*0032*/ 	.short	(.L_27 - .L_26)


	//   ....[0]....
.L_26:
        /*0034*/ 	.word	0x00000820


	//   ....[1]....
        /*0038*/ 	.word	0x00000840


	//   ....[2]....
        /*003c*/ 	.word	0x000008c0


	//   ....[3]....
        /*0040*/ 	.word	0x000008d0


	//   ....[4]....
        /*0044*/ 	.word	0x000008e0


	//   ....[5]....
        /*0048*/ 	.word	0x00000900


	//   ....[6]....
        /*004c*/ 	.word	0x00000960


	//   ....[7]....
        /*0050*/ 	.word	0x00000980


	//----- nvinfo : EIATTR_COOP_GROUP_MASK_REGIDS
	.align		4
.L_27:
        /*0054*/ 	.byte	0x04, 0x29
        /*0056*/ 	.short	(.L_29 - .L_28)


	//   ....[0]....
.L_28:
        /*0058*/ 	.word	0xffffffff


	//   ....[1]....
        /*005c*/ 	.word	0xffffffff


	//   ....[2]....
        /*0060*/ 	.word	0xffffffff


	//   ....[3]....
        /*0064*/ 	.word	0xffffffff


	//   ....[4]....
        /*0068*/ 	.word	0xffffffff


	//   ....[5]....
        /*006c*/ 	.word	0xffffffff


	//----- nvinfo : EIATTR_COOP_GROUP_INSTR_OFFSETS
	.align		4
.L_29:
        /*0070*/ 	.byte	0x04, 0x28
        /*0072*/ 	.short	(.L_31 - .L_30)


	//   ....[0]....
.L_30:
        /*0074*/ 	.word	0x00000050


	//   ....[1]....
        /*0078*/ 	.word	0x00000080


	//   ....[2]....
        /*007c*/ 	.word	0x00000180


	//   ....[3]....
        /*0080*/ 	.word	0x00000740


	//   ....[4]....
        /*0084*/ 	.word	0x00000780


	//   ....[5]....
        /*0088*/ 	.word	0x000007c0


	//----- nvinfo : EIATTR_REG_RECONFIG
	.align		4
.L_31:
        /*008c*/ 	.byte	0x01, 0x54
	.zero		2


	//----- nvinfo : EIATTR_SYSCALL_OFFSETS
	.align		4
        /*0090*/ 	.byte	0x04, 0x46
        /*0092*/ 	.short	(.L_33 - .L_32)


	//   ....[0]....
.L_32:
        /*0094*/ 	.word	0x00001ba0


	//----- nvinfo : EIATTR_MBARRIER_INSTR_OFFSETS
	.align		4
.L_33:
        /*0098*/ 	.byte	0x04, 0x39
        /*009a*/ 	.short	(.L_35 - .L_34)


	//   ....[0]....
.L_34:
        /*009c*/ 	.word	0x00000320
        /*00a0*/ 	.word	0x000000ff
        /*00a4*/ 	.word	0x00000000
        /*00a8*/ 	.short	0x0100
        /*00aa*/ 	.byte	0x09
	.zero		1


	//   ....[1]....
        /*00ac*/ 	.word	0x00000330
        /*00b0*/ 	.word	0x000000ff
        /*00b4*/ 	.word	0x00000100
        /*00b8*/ 	.short	0x0100
        /*00ba*/ 	.byte	0x09
	.zero		1


	//   ....[2]....
        /*00bc*/ 	.word	0x00000340
        /*00c0*/ 	.word	0x000000ff
        /*00c4*/ 	.word	0x00000008
        /*00c8*/ 	.short	0x0100
        /*00ca*/ 	.byte	0x09
	.zero		1


	//   ....[3]....
        /*00cc*/ 	.word	0x00000350
        /*00d0*/ 	.word	0x000000ff
        /*00d4*/ 	.word	0x00000108
        /*00d8*/ 	.short	0x0100
        /*00da*/ 	.byte	0x09
	.zero		1


	//   ....[4]....
        /*00dc*/ 	.word	0x00000360
        /*00e0*/ 	.word	0x000000ff
        /*00e4*/ 	.word	0x00000010
        /*00e8*/ 	.short	0x0100
        /*00ea*/ 	.byte	0x09
	.zero		1


	//   ....[5]....
        /*00ec*/ 	.word	0x00000370
        /*00f0*/ 	.word	0x000000ff
        /*00f4*/ 	.word	0x00000110
        /*00f8*/ 	.short	0x0100
        /*00fa*/ 	.byte	0x09
	.zero		1


	//   ....[6]....
        /*00fc*/ 	.word	0x00000380
        /*0100*/ 	.word	0x000000ff
        /*0104*/ 	.word	0x00000018
        /*0108*/ 	.short	0x0100
        /*010a*/ 	.byte	0x09
	.zero		1


	//   ....[7]....
        /*010c*/ 	.word	0x00000390
        /*0110*/ 	.word	0x000000ff
        /*0114*/ 	.word	0x00000118
        /*0118*/ 	.short	0x0100
        /*011a*/ 	.byte	0x09
	.zero		1


	//   ....[8]....
        /*011c*/ 	.word	0x000003a0
        /*0120*/ 	.word	0x000000ff
        /*0124*/ 	.word	0x00000020
        /*0128*/ 	.short	0x0100
        /*012a*/ 	.byte	0x09
	.zero		1


	//   ....[9]....
        /*012c*/ 	.word	0x000003b0
        /*0130*/ 	.word	0x000000ff
        /*0134*/ 	.word	0x00000120
        /*0138*/ 	.short	0x0100
        /*013a*/ 	.byte	0x09
	.zero		1


	//   ....[10]....
        /*013c*/ 	.word	0x000003c0
        /*0140*/ 	.word	0x000000ff
        /*0144*/ 	.word	0x00000028
        /*0148*/ 	.short	0x0100
        /*014a*/ 	.byte	0x09
	.zero		1


	//   ....[11]....
        /*014c*/ 	.word	0x000003d0
        /*0150*/ 	.word	0x000000ff
        /*0154*/ 	.word	0x00000128
        /*0158*/ 	.short	0x0100
        /*015a*/ 	.byte	0x09
	.zero		1


	//   ....[12]....
        /*015c*/ 	.word	0x000003e0
        /*0160*/ 	.word	0x000000ff
        /*0164*/ 	.word	0x00000030
        /*0168*/ 	.short	0x0100
        /*016a*/ 	.byte	0x09
	.zero		1


	//   ....[13]....
        /*016c*/ 	.word	0x000003f0
        /*0170*/ 	.word	0x000000ff
        /*0174*/ 	.word	0x00000130
        /*0178*/ 	.short	0x0100
        /*017a*/ 	.byte	0x09
	.zero		1


	//   ....[14]....
        /*017c*/ 	.word	0x00000400
        /*0180*/ 	.word	0x000000ff
        /*0184*/ 	.word	0x00000038
        /*0188*/ 	.short	0x0100
        /*018a*/ 	.byte	0x09
	.zero		1


	//   ....[15]....
        /*018c*/ 	.word	0x00000410
        /*0190*/ 	.word	0x000000ff
        /*0194*/ 	.word	0x00000138
        /*0198*/ 	.short	0x0100
        /*019a*/ 	.byte	0x09
	.zero		1


	//   ....[16]....
        /*019c*/ 	.word	0x00000420
        /*01a0*/ 	.word	0x000000ff
        /*01a4*/ 	.word	0x00000040
        /*01a8*/ 	.short	0x0100
        /*01aa*/ 	.byte	0x09
	.zero		1


	//   ....[17]....
        /*01ac*/ 	.word	0x00000430
        /*01b0*/ 	.word	0x000000ff
        /*01b4*/ 	.word	0x00000140
        /*01b8*/ 	.short	0x0100
        /*01ba*/ 	.byte	0x09
	.zero		1


	//   ....[18]....
        /*01bc*/ 	.word	0x00000440
        /*01c0*/ 	.word	0x000000ff
        /*01c4*/ 	.word	0x00000048
        /*01c8*/ 	.short	0x0100
        /*01ca*/ 	.byte	0x09
	.zero		1


	//   ....[19]....
        /*01cc*/ 	.word	0x00000450
        /*01d0*/ 	.word	0x000000ff
        /*01d4*/ 	.word	0x00000148
        /*01d8*/ 	.short	0x0100
        /*01da*/ 	.byte	0x09
	.zero		1


	//   ....[20]....
        /*01dc*/ 	.word	0x00000460
        /*01e0*/ 	.word	0x000000ff
        /*01e4*/ 	.word	0x00000050
        /*01e8*/ 	.short	0x0100
        /*01ea*/ 	.byte	0x09
	.zero		1


	//   ....[21]....
        /*01ec*/ 	.word	0x00000470
        /*01f0*/ 	.word	0x000000ff
        /*01f4*/ 	.word	0x00000150
        /*01f8*/ 	.short	0x0100
        /*01fa*/ 	.byte	0x09
	.zero		1


	//   ....[22]....
        /*01fc*/ 	.word	0x00000480
        /*0200*/ 	.word	0x000000ff
        /*0204*/ 	.word	0x00000058
        /*0208*/ 	.short	0x0100
        /*020a*/ 	.byte	0x09
	.zero		1


	//   ....[23]....
        /*020c*/ 	.word	0x00000490
        /*0210*/ 	.word	0x000000ff
        /*0214*/ 	.word	0x00000158
        /*0218*/ 	.short	0x0100
        /*021a*/ 	.byte	0x09
	.zero		1


	//   ....[24]....
        /*021c*/ 	.word	0x000004a0
        /*0220*/ 	.word	0x000000ff
        /*0224*/ 	.word	0x00000060
        /*0228*/ 	.short	0x0100
        /*022a*/ 	.byte	0x09
	.zero		1


	//   ....[25]....
        /*022c*/ 	.word	0x000004b0
        /*0230*/ 	.word	0x000000ff
        /*0234*/ 	.word	0x00000160
        /*0238*/ 	.short	0x0100
        /*023a*/ 	.byte	0x09
	.zero		1


	//   ....[26]....
        /*023c*/ 	.word	0x000004c0
        /*0240*/ 	.word	0x000000ff
        /*0244*/ 	.word	0x00000068
        /*0248*/ 	.short	0x0100
        /*024a*/ 	.byte	0x09
	.zero		1


	//   ....[27]....
        /*024c*/ 	.word	0x000004d0
        /*0250*/ 	.word	0x000000ff
        /*0254*/ 	.word	0x00000168
        /*0258*/ 	.short	0x0100
        /*025a*/ 	.byte	0x09
	.zero		1


	//   ....[28]....
        /*025c*/ 	.word	0x000004e0
        /*0260*/ 	.word	0x000000ff
        /*0264*/ 	.word	0x00000070
        /*0268*/ 	.short	0x0100
        /*026a*/ 	.byte	0x09
	.zero		1


	//   ....[29]....
        /*026c*/ 	.word	0x000004f0
        /*0270*/ 	.word	0x000000ff
        /*0274*/ 	.word	0x00000170
        /*0278*/ 	.short	0x0100
        /*027a*/ 	.byte	0x09
	.zero		1


	//   ....[30]....
        /*027c*/ 	.word	0x00000500
        /*0280*/ 	.word	0x000000ff
        /*0284*/ 	.word	0x00000078
        /*0288*/ 	.short	0x0100
        /*028a*/ 	.byte	0x09
	.zero		1


	//   ....[31]....
        /*028c*/ 	.word	0x00000510
        /*0290*/ 	.word	0x000000ff
        /*0294*/ 	.word	0x00000178
        /*0298*/ 	.short	0x0100
        /*029a*/ 	.byte	0x09
	.zero		1


	//   ....[32]....
        /*029c*/ 	.word	0x00000520
        /*02a0*/ 	.word	0x000000ff
        /*02a4*/ 	.word	0x00000080
        /*02a8*/ 	.short	0x0100
        /*02aa*/ 	.byte	0x09
	.zero		1


	//   ....[33]....
        /*02ac*/ 	.word	0x00000530
        /*02b0*/ 	.word	0x000000ff
        /*02b4*/ 	.word	0x00000180
        /*02b8*/ 	.short	0x0100
        /*02ba*/ 	.byte	0x09
	.zero		1


	//   ....[34]....
        /*02bc*/ 	.word	0x00000540
        /*02c0*/ 	.word	0x000000ff
        /*02c4*/ 	.word	0x00000088
        /*02c8*/ 	.short	0x0100
        /*02ca*/ 	.byte	0x09
	.zero		1


	//   ....[35]....
        /*02cc*/ 	.word	0x00000550
        /*02d0*/ 	.word	0x000000ff
        /*02d4*/ 	.word	0x00000188
        /*02d8*/ 	.short	0x0100
        /*02da*/ 	.byte	0x09
	.zero		1


	//   ....[36]....
        /*02dc*/ 	.word	0x00000560
        /*02e0*/ 	.word	0x000000ff
        /*02e4*/ 	.word	0x00000090
        /*02e8*/ 	.short	0x0100
        /*02ea*/ 	.byte	0x09
	.zero		1


	//   ....[37]....
        /*02ec*/ 	.word	0x00000570
        /*02f0*/ 	.word	0x000000ff
        /*02f4*/ 	.word	0x00000190
        /*02f8*/ 	.short	0x0100
        /*02fa*/ 	.byte	0x09
	.zero		1


	//   ....[38]....
        /*02fc*/ 	.word	0x00000580
        /*0300*/ 	.word	0x000000ff
        /*0304*/ 	.word	0x00000098
        /*0308*/ 	.short	0x0100
        /*030a*/ 	.byte	0x09
	.zero		1


	//   ....[39]....
        /*030c*/ 	.word	0x00000590
        /*0310*/ 	.word	0x000000ff
        /*0314*/ 	.word	0x00000198
        /*0318*/ 	.short	0x0100
        /*031a*/ 	.byte	0x09
	.zero		1


	//   ....[40]....
        /*031c*/ 	.word	0x000005a0
        /*0320*/ 	.word	0x000000ff
        /*0324*/ 	.word	0x000000a0
        /*0328*/ 	.short	0x0100
        /*032a*/ 	.byte	0x09
	.zero		1


	//   ....[41]....
        /*032c*/ 	.word	0x000005b0
        /*0330*/ 	.word	0x000000ff
        /*0334*/ 	.word	0x000001a0
        /*0338*/ 	.short	0x0100
        /*033a*/ 	.byte	0x09
	.zero		1


	//   ....[42]....
        /*033c*/ 	.word	0x000005c0
        /*0340*/ 	.word	0x000000ff
        /*0344*/ 	.word	0x000000a8
        /*0348*/ 	.short	0x0100
        /*034a*/ 	.byte	0x09
	.zero		1


	//   ....[43]....
        /*034c*/ 	.word	0x000005d0
        /*0350*/ 	.word	0x000000ff
        /*0354*/ 	.word	0x000001a8
        /*0358*/ 	.short	0x0100
        /*035a*/ 	.byte	0x09
	.zero		1


	//   ....[44]....
        /*035c*/ 	.word	0x000005e0
        /*0360*/ 	.word	0x000000ff
        /*0364*/ 	.word	0x000000b0
        /*0368*/ 	.short	0x0100
        /*036a*/ 	.byte	0x09
	.zero		1


	//   ....[45]....
        /*036c*/ 	.word	0x000005f0
        /*0370*/ 	.word	0x000000ff
        /*0374*/ 	.word	0x000001b0
        /*0378*/ 	.short	0x0100
        /*037a*/ 	.byte	0x09
	.zero		1


	//   ....[46]....
        /*037c*/ 	.word	0x00000600
        /*0380*/ 	.word	0x000000ff
        /*0384*/ 	.word	0x000000b8
        /*0388*/ 	.short	0x0100
        /*038a*/ 	.byte	0x09
	.zero		1


	//   ....[47]....
        /*038c*/ 	.word	0x00000610
        /*0390*/ 	.word	0x000000ff
        /*0394*/ 	.word	0x000001b8
        /*0398*/ 	.short	0x0100
        /*039a*/ 	.byte	0x09
	.zero		1


	//   ....[48]....
        /*039c*/ 	.word	0x00000620
        /*03a0*/ 	.word	0x000000ff
        /*03a4*/ 	.word	0x000000c0
        /*03a8*/ 	.short	0x0100
        /*03aa*/ 	.byte	0x09
	.zero		1


	//   ....[49]....
        /*03ac*/ 	.word	0x00000630
        /*03b0*/ 	.word	0x000000ff
        /*03b4*/ 	.word	0x000001c0
        /*03b8*/ 	.short	0x0100
        /*03ba*/ 	.byte	0x09
	.zero		1


	//   ....[50]....
        /*03bc*/ 	.word	0x00000640
        /*03c0*/ 	.word	0x000000ff
        /*03c4*/ 	.word	0x000000c8
        /*03c8*/ 	.short	0x0100
        /*03ca*/ 	.byte	0x09
	.zero		1


	//   ....[51]....
        /*03cc*/ 	.word	0x00000650
        /*03d0*/ 	.word	0x000000ff
        /*03d4*/ 	.word	0x000001c8
        /*03d8*/ 	.short	0x0100
        /*03da*/ 	.byte	0x09
	.zero		1


	//   ....[52]....
        /*03dc*/ 	.word	0x00000660
        /*03e0*/ 	.word	0x000000ff
        /*03e4*/ 	.word	0x000000d0
        /*03e8*/ 	.short	0x0100
        /*03ea*/ 	.byte	0x09
	.zero		1


	//   ....[53]....
        /*03ec*/ 	.word	0x00000670
        /*03f0*/ 	.word	0x000000ff
        /*03f4*/ 	.word	0x000001d0
        /*03f8*/ 	.short	0x0100
        /*03fa*/ 	.byte	0x09
	.zero		1


	//   ....[54]....
        /*03fc*/ 	.word	0x00000680
        /*0400*/ 	.word	0x000000ff
        /*0404*/ 	.word	0x000000d8
        /*0408*/ 	.short	0x0100
        /*040a*/ 	.byte	0x09
	.zero		1


	//   ....[55]....
        /*040c*/ 	.word	0x00000690
        /*0410*/ 	.word	0x000000ff
        /*0414*/ 	.word	0x000001d8
        /*0418*/ 	.short	0x0100
        /*041a*/ 	.byte	0x09
	.zero		1


	//   ....[56]....
        /*041c*/ 	.word	0x000006a0
        /*0420*/ 	.word	0x000000ff
        /*0424*/ 	.word	0x000000e0
        /*0428*/ 	.short	0x0100
        /*042a*/ 	.byte	0x09
	.zero		1


	//   ....[57]....
        /*042c*/ 	.word	0x000006b0
        /*0430*/ 	.word	0x000000ff
        /*0434*/ 	.word	0x000001e0
        /*0438*/ 	.short	0x0100
        /*043a*/ 	.byte	0x09
	.zero		1


	//   ....[58]....
        /*043c*/ 	.word	0x000006c0
        /*0440*/ 	.word	0x000000ff
        /*0444*/ 	.word	0x000000e8
        /*0448*/ 	.short	0x0100
        /*044a*/ 	.byte	0x09
	.zero		1


	//   ....[59]....
        /*044c*/ 	.word	0x000006d0
        /*0450*/ 	.word	0x000000ff
        /*0454*/ 	.word	0x000001e8
        /*0458*/ 	.short	0x0100
        /*045a*/ 	.byte	0x09
	.zero		1


	//   ....[60]....
        /*045c*/ 	.word	0x000006e0
        /*0460*/ 	.word	0x000000ff
        /*0464*/ 	.word	0x000000f0
        /*0468*/ 	.short	0x0100
        /*046a*/ 	.byte	0x09
	.zero		1


	//   ....[61]....
        /*046c*/ 	.word	0x000006f0
        /*0470*/ 	.word	0x000000ff
        /*0474*/ 	.word	0x000001f0
        /*0478*/ 	.short	0x0100
        /*047a*/ 	.byte	0x09
	.zero		1


	//   ....[62]....
        /*047c*/ 	.word	0x00000700
        /*0480*/ 	.word	0x000000ff
        /*0484*/ 	.word	0x000000f8
        /*0488*/ 	.short	0x0100
        /*048a*/ 	.byte	0x09
	.zero		1


	//   ....[63]....
        /*048c*/ 	.word	0x00000710
        /*0490*/ 	.word	0x000000ff
        /*0494*/ 	.word	0x000001f8
        /*0498*/ 	.short	0x0100
        /*049a*/ 	.byte	0x09
	.zero		1


	//   ....[64]....
        /*049c*/ 	.word	0x000009a0
        /*04a0*/ 	.word	0x000000ff
        /*04a4*/ 	.word	0x00000230
        /*04a8*/ 	.short	0x0100
        /*04aa*/ 	.byte	0x09
	.zero		1


	//   ....[65]....
        /*04ac*/ 	.word	0x000009b0
        /*04b0*/ 	.word	0x000000ff
        /*04b4*/ 	.word	0x00000238
        /*04b8*/ 	.short	0x0100
        /*04ba*/ 	.byte	0x09
	.zero		1


	//   ....[66]....
        /*04bc*/ 	.word	0x000009f0
        /*04c0*/ 	.word	0x000000ff
        /*04c4*/ 	.word	0x00000210
        /*04c8*/ 	.short	0x0100
        /*04ca*/ 	.byte	0x0a
	.zero		1


	//   ....[67]....
        /*04cc*/ 	.word	0x00000a10
        /*04d0*/ 	.word	0x000000ff
        /*04d4*/ 	.word	0x00000218
        /*04d8*/ 	.short	0x0100
        /*04da*/ 	.byte	0x0a
	.zero		1


	//   ....[68]....
        /*04dc*/ 	.word	0x00000a20
        /*04e0*/ 	.word	0x000000ff
        /*04e4*/ 	.word	0x00000220
        /*04e8*/ 	.short	0x0100
        /*04ea*/ 	.byte	0x0a
	.zero		1


	//   ....[69]....
        /*04ec*/ 	.word	0x00000a30
        /*04f0*/ 	.word	0x000000ff
        /*04f4*/ 	.word	0x00000228
        /*04f8*/ 	.short	0x0100
        /*04fa*/ 	.byte	0x0a
	.zero		1


	//   ....[70]....
        /*04fc*/ 	.word	0x00001a60
        /*0500*/ 	.word	0x00000037
        /*0504*/ 	.word	0xfffffff8
        /*0508*/ 	.short	0x010a
        /*050a*/ 	.byte	0x3f
	.zero		1


	//   ....[71]....
        /*050c*/ 	.word	0x00001c30
        /*0510*/ 	.word	0x00000003
        /*0514*/ 	.word	0x00000000
        /*0518*/ 	.short	0x010a
        /*051a*/ 	.byte	0x3f
	.zero		1


	//   ....[72]....
        /*051c*/ 	.word	0x00001c70
        /*0520*/ 	.word	0x00000003
        /*0524*/ 	.word	0x00000000
        /*0528*/ 	.short	0x010a
        /*052a*/ 	.byte	0x3f
	.zero		1


	//   ....[73]....
        /*052c*/ 	.word	0x00002010
        /*0530*/ 	.word	0x000000ff
        /*0534*/ 	.word	0x00000000
        /*0538*/ 	.short	0x010a
        /*053a*/ 	.byte	0x04
	.zero		1


	//   ....[74]....
        /*053c*/ 	.word	0x00002050
        /*0540*/ 	.word	0x000000ff
        /*0544*/ 	.word	0x00000000
        /*0548*/ 	.short	0x010a
        /*054a*/ 	.byte	0x04
	.zero		1


	//   ....[75]....
        /*054c*/ 	.word	0x00002360
        /*0550*/ 	.word	0x000000ff
        /*0554*/ 	.word	0x00000000
        /*0558*/ 	.short	0x0101
        /*055a*/ 	.byte	0x04
	.zero		1


	//   ....[76]....
        /*055c*/ 	.word	0x00002450
        /*0560*/ 	.word	0x0000003b
        /*0564*/ 	.word	0x00000000
        /*0568*/ 	.short	0x0101
        /*056a*/ 	.byte	0x34
	.zero		1


	//   ....[77]....
        /*056c*/ 	.word	0x00002510
        /*0570*/ 	.word	0x000000ff
        /*0574*/ 	.word	0x00000000
        /*0578*/ 	.short	0x0101
        /*057a*/ 	.byte	0x04
	.zero		1


	//   ....[78]....
        /*057c*/ 	.word	0x00002560
        /*0580*/ 	.word	0x00000037
        /*0584*/ 	.word	0x00000008
        /*0588*/ 	.short	0x010a
        /*058a*/ 	.byte	0x3f
	.zero		1


	//   ....[79]....
        /*058c*/ 	.word	0x000040c0
        /*0590*/ 	.word	0x00000038
        /*0594*/ 	.word	0x00000000
        /*0598*/ 	.short	0x0101
        /*059a*/ 	.byte	0x34
	.zero		1


	//   ....[80]....
        /*059c*/ 	.word	0x00004ad0
        /*05a0*/ 	.word	0x00000007
        /*05a4*/ 	.word	0x00000100
        /*05a8*/ 	.short	0x010a
        /*05aa*/ 	.byte	0x3f
	.zero		1


	//   ....[81]....
        /*05ac*/ 	.word	0x00004e70
        /*05b0*/ 	.word	0x00000003
        /*05b4*/ 	.word	0x00000238
        /*05b8*/ 	.short	0x0101
        /*05ba*/ 	.byte	0x3f
	.zero		1


	//   ....[82]....
        /*05bc*/ 	.word	0x000055e0
        /*05c0*/ 	.word	0x00000007
        /*05c4*/ 	.word	0x00000000
        /*05c8*/ 	.short	0x010a
        /*05ca*/ 	.byte	0x3f
	.zero		1


	//   ....[83]....
        /*05cc*/ 	.word	0x00005660
        /*05d0*/ 	.word	0x00000009
        /*05d4*/ 	.word	0x00000000
        /*05d8*/ 	.short	0x010a
        /*05da*/ 	.byte	0x3f
	.zero		1


	//   ....[84]....
        /*05dc*/ 	.word	0x000056f0
        /*05e0*/ 	.word	0x00000006
        /*05e4*/ 	.word	0x00000000
        /*05e8*/ 	.short	0x010a
        /*05ea*/ 	.byte	0x3f
	.zero		1


	//   ....[85]....
        /*05ec*/ 	.word	0x00005780
        /*05f0*/ 	.word	0x00000009
        /*05f4*/ 	.word	0x00000000
        /*05f8*/ 	.short	0x010a
        /*05fa*/ 	.byte	0x3f
	.zero		1


	//   ....[86]....
        /*05fc*/ 	.word	0x00005810
        /*0600*/ 	.word	0x00000006
        /*0604*/ 	.word	0x00000000
        /*0608*/ 	.short	0x010a
        /*060a*/ 	.byte	0x3f
	.zero		1


	//   ....[87]....
        /*060c*/ 	.word	0x000058a0
        /*0610*/ 	.word	0x00000009
        /*0614*/ 	.word	0x00000000
        /*0618*/ 	.short	0x010a
        /*061a*/ 	.byte	0x3f
	.zero		1


	//   ....[88]....
        /*061c*/ 	.word	0x00005930
        /*0620*/ 	.word	0x00000006
        /*0624*/ 	.word	0x00000000
        /*0628*/ 	.short	0x010a
        /*062a*/ 	.byte	0x3f
	.zero		1


	//   ....[89]....
        /*062c*/ 	.word	0x000059c0
        /*0630*/ 	.word	0x00000009
        /*0634*/ 	.word	0x00000000
        /*0638*/ 	.short	0x010a
        /*063a*/ 	.byte	0x3f
	.zero		1


	//   ....[90]....
        /*063c*/ 	.word	0x00005a50
        /*0640*/ 	.word	0x00000006
        /*0644*/ 	.word	0x00000000
        /*0648*/ 	.short	0x010a
        /*064a*/ 	.byte	0x3f
	.zero		1


	//   ....[91]....
        /*064c*/ 	.word	0x00005ae0
        /*0650*/ 	.word	0x00000009
        /*0654*/ 	.word	0x00000000
        /*0658*/ 	.short	0x010a
        /*065a*/ 	.byte	0x3f
	.zero		1


	//   ....[92]....
        /*065c*/ 	.word	0x00005b70
        /*0660*/ 	.word	0x00000006
        /*0664*/ 	.word	0x00000000
        /*0668*/ 	.short	0x010a
        /*066a*/ 	.byte	0x3f
	.zero		1


	//   ....[93]....
        /*066c*/ 	.word	0x00005c00
        /*0670*/ 	.word	0x00000009
        /*0674*/ 	.word	0x00000000
        /*0678*/ 	.short	0x010a
        /*067a*/ 	.byte	0x3f
	.zero		1


	//   ....[94]....
        /*067c*/ 	.word	0x00005c90
        /*0680*/ 	.word	0x00000006
        /*0684*/ 	.word	0x00000000
        /*0688*/ 	.short	0x010a
        /*068a*/ 	.byte	0x3f
	.zero		1


	//   ....[95]....
        /*068c*/ 	.word	0x00005d20
        /*0690*/ 	.word	0x00000009
        /*0694*/ 	.word	0x00000000
        /*0698*/ 	.short	0x010a
        /*069a*/ 	.byte	0x3f
	.zero		1


	//   ....[96]....
        /*069c*/ 	.word	0x00005db0
        /*06a0*/ 	.word	0x00000006
        /*06a4*/ 	.word	0x00000000
        /*06a8*/ 	.short	0x010a
        /*06aa*/ 	.byte	0x3f
	.zero		1


	//   ....[97]....
        /*06ac*/ 	.word	0x00005e40
        /*06b0*/ 	.word	0x00000009
        /*06b4*/ 	.word	0x00000000
        /*06b8*/ 	.short	0x010a
        /*06ba*/ 	.byte	0x3f
	.zero		1


	//   ....[98]....
        /*06bc*/ 	.word	0x00005ed0
        /*06c0*/ 	.word	0x00000006
        /*06c4*/ 	.word	0x00000000
        /*06c8*/ 	.short	0x010a
        /*06ca*/ 	.byte	0x3f
	.zero		1


	//   ....[99]....
        /*06cc*/ 	.word	0x00005f60
        /*06d0*/ 	.word	0x00000009
        /*06d4*/ 	.word	0x00000000
        /*06d8*/ 	.short	0x010a
        /*06da*/ 	.byte	0x3f
	.zero		1


	//   ....[100]....
        /*06dc*/ 	.word	0x00005ff0
        /*06e0*/ 	.word	0x00000006
        /*06e4*/ 	.word	0x00000000
        /*06e8*/ 	.short	0x010a
        /*06ea*/ 	.byte	0x3f
	.zero		1


	//   ....[101]....
        /*06ec*/ 	.word	0x00006080
        /*06f0*/ 	.word	0x00000009
        /*06f4*/ 	.word	0x00000000
        /*06f8*/ 	.short	0x010a
        /*06fa*/ 	.byte	0x3f
	.zero		1


	//   ....[102]....
        /*06fc*/ 	.word	0x00006110
        /*0700*/ 	.word	0x00000006
        /*0704*/ 	.word	0x00000000
        /*0708*/ 	.short	0x010a
        /*070a*/ 	.byte	0x3f
	.zero		1


	//   ....[103]....
        /*070c*/ 	.word	0x000061a0
        /*0710*/ 	.word	0x00000009
        /*0714*/ 	.word	0x00000000
        /*0718*/ 	.short	0x010a
        /*071a*/ 	.byte	0x3f
	.zero		1


	//   ....[104]....
        /*071c*/ 	.word	0x00006230
        /*0720*/ 	.word	0x00000006
        /*0724*/ 	.word	0x00000000
        /*0728*/ 	.short	0x010a
        /*072a*/ 	.byte	0x3f
	.zero		1


	//   ....[105]....
        /*072c*/ 	.word	0x000062c0
        /*0730*/ 	.word	0x00000009
        /*0734*/ 	.word	0x00000000
        /*0738*/ 	.short	0x010a
        /*073a*/ 	.byte	0x3f
	.zero		1


	//   ....[106]....
        /*073c*/ 	.word	0x00006350
        /*0740*/ 	.word	0x00000006
        /*0744*/ 	.word	0x00000000
        /*0748*/ 	.short	0x010a
        /*074a*/ 	.byte	0x3f
	.zero		1


	//   ....[107]....
        /*074c*/ 	.word	0x000063e0
        /*0750*/ 	.word	0x00000009
        /*0754*/ 	.word	0x00000000
        /*0758*/ 	.short	0x010a
        /*075a*/ 	.byte	0x3f
	.zero		1


	//   ....[108]....
        /*075c*/ 	.word	0x00006470
        /*0760*/ 	.word	0x00000006
        /*0764*/ 	.word	0x00000000
        /*0768*/ 	.short	0x010a
        /*076a*/ 	.byte	0x3f
	.zero		1


	//   ....[109]....
        /*076c*/ 	.word	0x00006500
        /*0770*/ 	.word	0x00000009
        /*0774*/ 	.word	0x00000000
        /*0778*/ 	.short	0x010a
        /*077a*/ 	.byte	0x3f
	.zero		1


	//   ....[110]....
        /*077c*/ 	.word	0x00006590
        /*0780*/ 	.word	0x00000006
        /*0784*/ 	.word	0x00000000
        /*0788*/ 	.short	0x010a
        /*078a*/ 	.byte	0x3f
	.zero		1


	//   ....[111]....
        /*078c*/ 	.word	0x00006620
        /*0790*/ 	.word	0x00000009
        /*0794*/ 	.word	0x00000000
        /*0798*/ 	.short	0x010a
        /*079a*/ 	.byte	0x3f
	.zero		1


	//   ....[112]....
        /*079c*/ 	.word	0x000066b0
        /*07a0*/ 	.word	0x00000006
        /*07a4*/ 	.word	0x00000000
        /*07a8*/ 	.short	0x010a
        /*07aa*/ 	.byte	0x3f
	.zero		1


	//   ....[113]....
        /*07ac*/ 	.word	0x00006740
        /*07b0*/ 	.word	0x00000003
        /*07b4*/ 	.word	0x00000000
        /*07b8*/ 	.short	0x010a
        /*07ba*/ 	.byte	0x3f
	.zero		1


	//   ....[114]....
        /*07bc*/ 	.word	0x000067a0
        /*07c0*/ 	.word	0x00000037
        /*07c4*/ 	.word	0xfffffff8
        /*07c8*/ 	.short	0x010a
        /*07ca*/ 	.byte	0x3f
	.zero		1


	//   ....[115]....
        /*07cc*/ 	.word	0x000067f0
        /*07d0*/ 	.word	0x00000003
        /*07d4*/ 	.word	0x00000000
        /*07d8*/ 	.short	0x010a
        /*07da*/ 	.byte	0x3f
	.zero		1


	//   ....[116]....
        /*07dc*/ 	.word	0x00006850
        /*07e0*/ 	.word	0x00000004
        /*07e4*/ 	.word	0x00000000
        /*07e8*/ 	.short	0x010a
        /*07ea*/ 	.byte	0x3f
	.zero		1


	//   ....[117]....
        /*07ec*/ 	.word	0x000068a0
        /*07f0*/ 	.word	0x00000037
        /*07f4*/ 	.word	0x00000008
        /*07f8*/ 	.short	0x010a
        /*07fa*/ 	.byte	0x3f
	.zero		1


	//   ....[118]....
        /*07fc*/ 	.word	0x00006970
        /*0800*/ 	.word	0x00000007
        /*0804*/ 	.word	0x00000100
        /*0808*/ 	.short	0x010a
        /*080a*/ 	.byte	0x3f
	.zero		1


	//   ....[119]....
        /*080c*/ 	.word	0x00006a40
        /*0810*/ 	.word	0x00000007
        /*0814*/ 	.word	0x00000000
        /*0818*/ 	.short	0x010a
        /*081a*/ 	.byte	0x3f
	.zero		1


	//   ....[120]....
        /*081c*/ 	.word	0x00006a90
        /*0820*/ 	.word	0x00000009
        /*0824*/ 	.word	0x00000000
        /*0828*/ 	.short	0x010a
        /*082a*/ 	.byte	0x3f
	.zero		1


	//   ....[121]....
        /*082c*/ 	.word	0x00006ae0
        /*0830*/ 	.word	0x00000006
        /*0834*/ 	.word	0x00000000
        /*0838*/ 	.short	0x010a
        /*083a*/ 	.byte	0x3f
	.zero		1


	//   ....[122]....
        /*083c*/ 	.word	0x00006b30
        /*0840*/ 	.word	0x00000009
        /*0844*/ 	.word	0x00000000
        /*0848*/ 	.short	0x010a
        /*084a*/ 	.byte	0x3f
	.zero		1


	//   ....[123]....
        /*084c*/ 	.word	0x00006b80
        /*0850*/ 	.word	0x00000006
        /*0854*/ 	.word	0x00000000
        /*0858*/ 	.short	0x010a
        /*085a*/ 	.byte	0x3f
	.zero		1


	//   ....[124]....
        /*085c*/ 	.word	0x00006bd0
        /*0860*/ 	.word	0x00000009
        /*0864*/ 	.word	0x00000000
        /*0868*/ 	.short	0x010a
        /*086a*/ 	.byte	0x3f
	.zero		1


	//   ....[125]....
        /*086c*/ 	.word	0x00006c20
        /*0870*/ 	.word	0x00000006
        /*0874*/ 	.word	0x00000000
        /*0878*/ 	.short	0x010a
        /*087a*/ 	.byte	0x3f
	.zero		1


	//   ....[126]....
        /*087c*/ 	.word	0x00006c70
        /*0880*/ 	.word	0x00000009
        /*0884*/ 	.word	0x00000000
        /*0888*/ 	.short	0x010a
        /*088a*/ 	.byte	0x3f
	.zero		1


	//   ....[127]....
        /*088c*/ 	.word	0x00006cc0
        /*0890*/ 	.word	0x00000006
        /*0894*/ 	.word	0x00000000
        /*0898*/ 	.short	0x010a
        /*089a*/ 	.byte	0x3f
	.zero		1


	//   ....[128]....
        /*089c*/ 	.word	0x00006d10
        /*08a0*/ 	.word	0x00000009
        /*08a4*/ 	.word	0x00000000
        /*08a8*/ 	.short	0x010a
        /*08aa*/ 	.byte	0x3f
	.zero		1


	//   ....[129]....
        /*08ac*/ 	.word	0x00006d60
        /*08b0*/ 	.word	0x00000006
        /*08b4*/ 	.word	0x00000000
        /*08b8*/ 	.short	0x010a
        /*08ba*/ 	.byte	0x3f
	.zero		1


	//   ....[130]....
        /*08bc*/ 	.word	0x00006db0
        /*08c0*/ 	.word	0x00000009
        /*08c4*/ 	.word	0x00000000
        /*08c8*/ 	.short	0x010a
        /*08ca*/ 	.byte	0x3f
	.zero		1


	//   ....[131]....
        /*08cc*/ 	.word	0x00006e00
        /*08d0*/ 	.word	0x00000006
        /*08d4*/ 	.word	0x00000000
        /*08d8*/ 	.short	0x010a
        /*08da*/ 	.byte	0x3f
	.zero		1


	//   ....[132]....
        /*08dc*/ 	.word	0x00006e50
        /*08e0*/ 	.word	0x00000009
        /*08e4*/ 	.word	0x00000000
        /*08e8*/ 	.short	0x010a
        /*08ea*/ 	.byte	0x3f
	.zero		1


	//   ....[133]....
        /*08ec*/ 	.word	0x00006ea0
        /*08f0*/ 	.word	0x00000006
        /*08f4*/ 	.word	0x00000000
        /*08f8*/ 	.short	0x010a
        /*08fa*/ 	.byte	0x3f
	.zero		1


	//   ....[134]....
        /*08fc*/ 	.word	0x00006ef0
        /*0900*/ 	.word	0x00000009
        /*0904*/ 	.word	0x00000000
        /*0908*/ 	.short	0x010a
        /*090a*/ 	.byte	0x3f
	.zero		1


	//   ....[135]....
        /*090c*/ 	.word	0x00006f40
        /*0910*/ 	.word	0x00000006
        /*0914*/ 	.word	0x00000000
        /*0918*/ 	.short	0x010a
        /*091a*/ 	.byte	0x3f
	.zero		1


	//   ....[136]....
        /*091c*/ 	.word	0x00006f90
        /*0920*/ 	.word	0x00000009
        /*0924*/ 	.word	0x00000000
        /*0928*/ 	.short	0x010a
        /*092a*/ 	.byte	0x3f
	.zero		1


	//   ....[137]....
        /*092c*/ 	.word	0x00006fe0
        /*0930*/ 	.word	0x00000006
        /*0934*/ 	.word	0x00000000
        /*0938*/ 	.short	0x010a
        /*093a*/ 	.byte	0x3f
	.zero		1


	//   ....[138]....
        /*093c*/ 	.word	0x00007030
        /*0940*/ 	.word	0x00000009
        /*0944*/ 	.word	0x00000000
        /*0948*/ 	.short	0x010a
        /*094a*/ 	.byte	0x3f
	.zero		1


	//   ....[139]....
        /*094c*/ 	.word	0x00007080
        /*0950*/ 	.word	0x00000006
        /*0954*/ 	.word	0x00000000
        /*0958*/ 	.short	0x010a
        /*095a*/ 	.byte	0x3f
	.zero		1


	//   ....[140]....
        /*095c*/ 	.word	0x000070d0
        /*0960*/ 	.word	0x00000009
        /*0964*/ 	.word	0x00000000
        /*0968*/ 	.short	0x010a
        /*096a*/ 	.byte	0x3f
	.zero		1


	//   ....[141]....
        /*096c*/ 	.word	0x00007120
        /*0970*/ 	.word	0x00000006
        /*0974*/ 	.word	0x00000000
        /*0978*/ 	.short	0x010a
        /*097a*/ 	.byte	0x3f
	.zero		1


	//   ....[142]....
        /*097c*/ 	.word	0x00007170
        /*0980*/ 	.word	0x00000009
        /*0984*/ 	.word	0x00000000
        /*0988*/ 	.short	0x010a
        /*098a*/ 	.byte	0x3f
	.zero		1


	//   ....[143]....
        /*098c*/ 	.word	0x000071c0
        /*0990*/ 	.word	0x00000006
        /*0994*/ 	.word	0x00000000
        /*0998*/ 	.short	0x010a
        /*099a*/ 	.byte	0x3f
	.zero		1


	//   ....[144]....
        /*099c*/ 	.word	0x00007210
        /*09a0*/ 	.word	0x00000009
        /*09a4*/ 	.word	0x00000000
        /*09a8*/ 	.short	0x010a
        /*09aa*/ 	.byte	0x3f
	.zero		1


	//   ....[145]....
        /*09ac*/ 	.word	0x00007260
        /*09b0*/ 	.word	0x00000006
        /*09b4*/ 	.word	0x00000000
        /*09b8*/ 	.short	0x010a
        /*09ba*/ 	.byte	0x3f
	.zero		1


	//   ....[146]....
        /*09bc*/ 	.word	0x000072b0
        /*09c0*/ 	.word	0x00000009
        /*09c4*/ 	.word	0x00000000
        /*09c8*/ 	.short	0x010a
        /*09ca*/ 	.byte	0x3f
	.zero		1


	//   ....[147]....
        /*09cc*/ 	.word	0x00007300
        /*09d0*/ 	.word	0x00000006
        /*09d4*/ 	.word	0x00000000
        /*09d8*/ 	.short	0x010a
        /*09da*/ 	.byte	0x3f
	.zero		1


	//   ....[148]....
        /*09dc*/ 	.word	0x00007350
        /*09e0*/ 	.word	0x00000009
        /*09e4*/ 	.word	0x00000000
        /*09e8*/ 	.short	0x010a
        /*09ea*/ 	.byte	0x3f
	.zero		1


	//   ....[149]....
        /*09ec*/ 	.word	0x000073a0
        /*09f0*/ 	.word	0x00000006
        /*09f4*/ 	.word	0x00000000
        /*09f8*/ 	.short	0x010a
        /*09fa*/ 	.byte	0x3f
	.zero		1


	//----- nvinfo : EIATTR_NUM_MBARRIERS
	.align		4
.L_35:
        /*09fc*/ 	.byte	0x03, 0x38
        /*09fe*/ 	.short	0x0046


	//----- nvinfo : EIATTR_EXIT_INSTR_OFFSETS
	.align		4
        /*0a00*/ 	.byte	0x04, 0x1c
        /*0a02*/ 	.short	(.L_37 - .L_36)


	//   ....[0]....
.L_36:
        /*0a04*/ 	.word	0x000015f0


	//   ....[1]....
        /*0a08*/ 	.word	0x00001650


	//   ....[2]....
        /*0a0c*/ 	.word	0x00004800


	//   ....[3]....
        /*0a10*/ 	.word	0x00004830


	//   ....[4]....
        /*0a14*/ 	.word	0x00006790


	//----- nvinfo : EIATTR_MAX_THREADS
	.align		4
.L_37:
        /*0a18*/ 	.byte	0x04, 0x05
        /*0a1a*/ 	.short	(.L_39 - .L_38)
.L_38:
        /*0a1c*/ 	.word	0x00000180
        /*0a20*/ 	.word	0x00000001
        /*0a24*/ 	.word	0x00000001


	//----- nvinfo : EIATTR_CRS_STACK_SIZE
	.align		4
.L_39:
        /*0a28*/ 	.byte	0x04, 0x1e
        /*0a2a*/ 	.short	(.L_41 - .L_40)
.L_40:
        /*0a2c*/ 	.word	0x00000000


	//----- nvinfo : EIATTR_CBANK_PARAM_SIZE
	.align		4
.L_41:
        /*0a30*/ 	.byte	0x03, 0x19
        /*0a32*/ 	.short	0x0470


	//----- nvinfo : EIATTR_PARAM_CBANK
	.align		4
        /*0a34*/ 	.byte	0x04, 0x0a
        /*0a36*/ 	.short	(.L_43 - .L_42)
	.align		4
.L_42:
        /*0a38*/ 	.word	index@(.nv.constant0._ZN7cutlass13device_kernelINS_4gemm6kernel13GemmUniversalIN4cute5tupleIJiiiiEEENS1_10collective13CollectiveMmaINS1_34MainloopSm90TmaGmmaWarpSpecializedILi32ENS5_IJNS4_1CILi1EEESB_SB_EEENS1_32KernelTmaWarpSpecializedPingpongEEENS5_IJNSA_ILi64EEENSA_ILi48EEENSA_ILi32EEEEEENS_10bfloat16_tENS5_IJlSB_lEEESJ_SK_NS4_8TiledMMAINS4_8MMA_AtomIJNS4_4SM904GMMA27MMA_64x16x16_F32BF16BF16_SSILNSO_5MajorE0ELSQ_0ELNSO_7ScaleInE1ELSR_1EEEEEENS4_6LayoutISC_NS5_IJNSA_ILi0EEESV_SV_EEEEENS5_IJNS4_10UnderscoreESY_SY_EEEEENS4_13SM90_TMA_LOADENS4_14ComposedLayoutINS4_7SwizzleILi2ELi4ELi3EEENS4_18smem_ptr_flag_bitsILi16EEENSU_INS5_IJNSA_ILi8EEESH_EEENS5_IJSH_SB_EEEEEEEvNS4_8identityES11_S1B_vS1C_EENS_8epilogue10collective6detail29Sm90TmaWarpSpecializedAdapterINS1F_15DefaultEpilogueISJ_SK_SK_NS1E_6thread17LinearCombinationISJ_Li1EffLNS1J_9ScaleType4KindE0ELNS_15FloatRoundStyleE2ESJ_EENS1_15EpilogueDefaultEEEEEvvEEEEvNT_6ParamsE)
        /*0a3c*/ 	.short	0x0210
        /*0a3e*/ 	.short	0x0470


	//----- nvinfo : EIATTR_SW_WAR
	.align		4
.L_43:
        /*0a40*/ 	.byte	0x04, 0x36
        /*0a42*/ 	.short	(.L_45 - .L_44)
.L_44:
        /*0a44*/ 	.word	0x00000008
.L_45:


//--------------------- .nv.callgraph             --------------------------
	.section	.nv.callgraph,"",@"SHT_CUDA_CALLGRAPH"
	.align	4
	.sectionentsize	8
	.align		4
        /*0000*/ 	.word	0x00000000
	.align		4
        /*0004*/ 	.word	0xffffffff
	.align		4
        /*0008*/ 	.word	index@(_ZN7cutlass13device_kernelINS_4gemm6kernel13GemmUniversalIN4cute5tupleIJiiiiEEENS1_10collective13CollectiveMmaINS1_34MainloopSm90TmaGmmaWarpSpecializedILi32ENS5_IJNS4_1CILi1EEESB_SB_EEENS1_32KernelTmaWarpSpecializedPingpongEEENS5_IJNSA_ILi64EEENSA_ILi48EEENSA_ILi32EEEEEENS_10bfloat16_tENS5_IJlSB_lEEESJ_SK_NS4_8TiledMMAINS4_8MMA_AtomIJNS4_4SM904GMMA27MMA_64x16x16_F32BF16BF16_SSILNSO_5MajorE0ELSQ_0ELNSO_7ScaleInE1ELSR_1EEEEEENS4_6LayoutISC_NS5_IJNSA_ILi0EEESV_SV_EEEEENS5_IJNS4_10UnderscoreESY_SY_EEEEENS4_13SM90_TMA_LOADENS4_14ComposedLayoutINS4_7SwizzleILi2ELi4ELi3EEENS4_18smem_ptr_flag_bitsILi16EEENSU_INS5_IJNSA_ILi8EEESH_EEENS5_IJSH_SB_EEEEEEEvNS4_8identityES11_S1B_vS1C_EENS_8epilogue10collective6detail29Sm90TmaWarpSpecializedAdapterINS1F_15DefaultEpilogueISJ_SK_SK_NS1E_6thread17LinearCombinationISJ_Li1EffLNS1J_9ScaleType4KindE0ELNS_15FloatRoundStyleE2ESJ_EENS1_15EpilogueDefaultEEEEEvvEEEEvNT_6ParamsE)
	.align		4
        /*000c*/ 	.word	index@(__assertfail)
	.align		4
        /*0010*/ 	.word	0x00000000
	.align		4
        /*0014*/ 	.word	0xfffffffe
	.align		4
        /*0018*/ 	.word	0x00000000
	.align		4
        /*001c*/ 	.word	0xfffffffd
	.align		4
        /*0020*/ 	.word	0x00000000
	.align		4
        /*0024*/ 	.word	0xfffffffc


//--------------------- .nv.constant4             --------------------------
	.section	.nv.constant4,"a",@progbits
	.align	8
	.align		8
.nv.constant4:
        /*0000*/ 	.dword	__assertfail
	.align		8
        /*0008*/ 	.dword	__unnamed_1
	.align		8
        /*0010*/ 	.dword	_ZN39_INTERNAL_82fc71ff_4_k_cu_2b773bd2_98294cuda3std3__45__cpo5beginE
	.align		8
        /*0018*/ 	.dword	_ZN39_INTERNAL_82fc71ff_4_k_cu_2b773bd2_98294cuda3std3__45__cpo3endE
	.align		8
        /*0020*/ 	.dword	_ZN39_INTERNAL_82fc71ff_4_k_cu_2b773bd2_98294cuda3std3__45__cpo6cbeginE
	.align		8
        /*0028*/ 	.dword	_ZN39_INTERNAL_82fc71ff_4_k_cu_2b773bd2_98294cuda3std3__45__cpo4cendE
	.align		8
        /*0030*/ 	.dword	_ZN39_INTERNAL_82fc71ff_4_k_cu_2b773bd2_98294cuda3std3__441_GLOBAL__N__82fc71ff_4_k_cu_2b773bd2_98296ignoreE
	.align		8
        /*0038*/ 	.dword	_ZN39_INTERNAL_82fc71ff_4_k_cu_2b773bd2_98294cuda3std3__419piecewise_constructE
	.align		8
        /*0040*/ 	.dword	_ZN39_INTERNAL_82fc71ff_4_k_cu_2b773bd2_98294cuda3std3__48in_placeE
	.align		8
        /*0048*/ 	.dword	_ZN39_INTERNAL_82fc71ff_4_k_cu_2b773bd2_98294cuda3std6ranges3__45__cpo4swapE
	.align		8
        /*0050*/ 	.dword	_ZN39_INTERNAL_82fc71ff_4_k_cu_2b773bd2_98294cuda3std6ranges3__45__cpo9iter_moveE
	.align		8
        /*0058*/ 	.dword	_ZN39_INTERNAL_82fc71ff_4_k_cu_2b773bd2_98294cute7productE
	.align		8
        /*0060*/ 	.dword	_ZN39_INTERNAL_82fc71ff_4_k_cu_2b773bd2_98294cute1_E
	.align		8
        /*0068*/ 	.dword	$str$22
	.align		8
        /*0070*/ 	.dword	$str$23


//--------------------- .text._ZN7cutlass13device_kernelINS_4gemm6kernel13GemmUniversalIN4cute5tupleIJiiiiEEENS1_10collective13CollectiveMmaINS1_34MainloopSm90TmaGmmaWarpSpecializedILi32ENS5_IJNS4_1CILi1EEESB_SB_EEENS1_32KernelTmaWarpSpecializedPingpongEEENS5_IJNSA_ILi64EEENSA_ILi48EEENSA_ILi32EEEEEENS_10bfloat16_tENS5_IJlSB_lEEESJ_SK_NS4_8TiledMMAINS4_8MMA_AtomIJNS4_4SM904GMMA27MMA_64x16x16_F32BF16BF16_SSILNSO_5MajorE0ELSQ_0ELNSO_7ScaleInE1ELSR_1EEEEEENS4_6LayoutISC_NS5_IJNSA_ILi0EEESV_SV_EEEEENS5_IJNS4_10UnderscoreESY_SY_EEEEENS4_13SM90_TMA_LOADENS4_14ComposedLayoutINS4_7SwizzleILi2ELi4ELi3EEENS4_18smem_ptr_flag_bitsILi16EEENSU_INS5_IJNSA_ILi8EEESH_EEENS5_IJSH_SB_EEEEEEEvNS4_8identityES11_S1B_vS1C_EENS_8epilogue10collective6detail29Sm90TmaWarpSpecializedAdapterINS1F_15DefaultEpilogueISJ_SK_SK_NS1E_6thread17LinearCombinationISJ_Li1EffLNS1J_9ScaleType4KindE0ELNS_15FloatRoundStyleE2ESJ_EENS1_15EpilogueDefaultEEEEEvvEEEEvNT_6ParamsE --------------------------
	.section	.text._ZN7cutlass13device_kernelINS_4gemm6kernel13GemmUniversalIN4cute5tupleIJiiiiEEENS1_10collective13CollectiveMmaINS1_34MainloopSm90TmaGmmaWarpSpecializedILi32ENS5_IJNS4_1CILi1EEESB_SB_EEENS1_32KernelTmaWarpSpecializedPingpongEEENS5_IJNSA_ILi64EEENSA_ILi48EEENSA_ILi32EEEEEENS_10bfloat16_tENS5_IJlSB_lEEESJ_SK_NS4_8TiledMMAINS4_8MMA_AtomIJNS4_4SM904GMMA27MMA_64x16x16_F32BF16BF16_SSILNSO_5MajorE0ELSQ_0ELNSO_7ScaleInE1ELSR_1EEEEEENS4_6LayoutISC_NS5_IJNSA_ILi0EEESV_SV_EEEEENS5_IJNS4_10UnderscoreESY_SY_EEEEENS4_13SM90_TMA_LOADENS4_14ComposedLayoutINS4_7SwizzleILi2ELi4ELi3EEENS4_18smem_ptr_flag_bitsILi16EEENSU_INS5_IJNSA_ILi8EEESH_EEENS5_IJSH_SB_EEEEEEEvNS4_8identityES11_S1B_vS1C_EENS_8epilogue10collective6detail29Sm90TmaWarpSpecializedAdapterINS1F_15DefaultEpilogueISJ_SK_SK_NS1E_6thread17LinearCombinationISJ_Li1EffLNS1J_9ScaleType4KindE0ELNS_15FloatRoundStyleE2ESJ_EENS1_15EpilogueDefaultEEEEEvvEEEEvNT_6ParamsE,"ax",@progbits
	.align	128
.text._ZN7cutlass13device_kernelINS_4gemm6kernel13GemmUniversalIN4cute5tupleIJiiiiEEENS1_10collective13CollectiveMmaINS1_34MainloopSm90TmaGmmaWarpSpecializedILi32ENS5_IJNS4_1CILi1EEESB_SB_EEENS1_32KernelTmaWarpSpecializedPingpongEEENS5_IJNSA_ILi64EEENSA_ILi48EEENSA_ILi32EEEEEENS_10bfloat16_tENS5_IJlSB_lEEESJ_SK_NS4_8TiledMMAINS4_8MMA_AtomIJNS4_4SM904GMMA27MMA_64x16x16_F32BF16BF16_SSILNSO_5MajorE0ELSQ_0ELNSO_7ScaleInE1ELSR_1EEEEEENS4_6LayoutISC_NS5_IJNSA_ILi0EEESV_SV_EEEEENS5_IJNS4_10UnderscoreESY_SY_EEEEENS4_13SM90_TMA_LOADENS4_14ComposedLayoutINS4_7SwizzleILi2ELi4ELi3EEENS4_18smem_ptr_flag_bitsILi16EEENSU_INS5_IJNSA_ILi8EEESH_EEENS5_IJSH_SB_EEEEEEEvNS4_8identityES11_S1B_vS1C_EENS_8epilogue10collective6detail29Sm90TmaWarpSpecializedAdapterINS1F_15DefaultEpilogueISJ_SK_SK_NS1E_6thread17LinearCombinationISJ_Li1EffLNS1J_9ScaleType4KindE0ELNS_15FloatRoundStyleE2ESJ_EENS1_15EpilogueDefaultEEEEEvvEEEEvNT_6ParamsE:
        .type           _ZN7cutlass13device_kernelINS_4gemm6kernel13GemmUniversalIN4cute5tupleIJiiiiEEENS1_10collective13CollectiveMmaINS1_34MainloopSm90TmaGmmaWarpSpecializedILi32ENS5_IJNS4_1CILi1EEESB_SB_EEENS1_32KernelTmaWarpSpecializedPingpongEEENS5_IJNSA_ILi64EEENSA_ILi48EEENSA_ILi32EEEEEENS_10bfloat16_tENS5_IJlSB_lEEESJ_SK_NS4_8TiledMMAINS4_8MMA_AtomIJNS4_4SM904GMMA27MMA_64x16x16_F32BF16BF16_SSILNSO_5MajorE0ELSQ_0ELNSO_7ScaleInE1ELSR_1EEEEEENS4_6LayoutISC_NS5_IJNSA_ILi0EEESV_SV_EEEEENS5_IJNS4_10UnderscoreESY_SY_EEEEENS4_13SM90_TMA_LOADENS4_14ComposedLayoutINS4_7SwizzleILi2ELi4ELi3EEENS4_18smem_ptr_flag_bitsILi16EEENSU_INS5_IJNSA_ILi8EEESH_EEENS5_IJSH_SB_EEEEEEEvNS4_8identityES11_S1B_vS1C_EENS_8epilogue10collective6detail29Sm90TmaWarpSpecializedAdapterINS1F_15DefaultEpilogueISJ_SK_SK_NS1E_6thread17LinearCombinationISJ_Li1EffLNS1J_9ScaleType4KindE0ELNS_15FloatRoundStyleE2ESJ_EENS1_15EpilogueDefaultEEEEEvvEEEEvNT_6ParamsE,@function
        .size           _ZN7cutlass13device_kernelINS_4gemm6kernel13GemmUniversalIN4cute5tupleIJiiiiEEENS1_10collective13CollectiveMmaINS1_34MainloopSm90TmaGmmaWarpSpecializedILi32ENS5_IJNS4_1CILi1EEESB_SB_EEENS1_32KernelTmaWarpSpecializedPingpongEEENS5_IJNSA_ILi64EEENSA_ILi48EEENSA_ILi32EEEEEENS_10bfloat16_tENS5_IJlSB_lEEESJ_SK_NS4_8TiledMMAINS4_8MMA_AtomIJNS4_4SM904GMMA27MMA_64x16x16_F32BF16BF16_SSILNSO_5MajorE0ELSQ_0ELNSO_7ScaleInE1ELSR_1EEEEEENS4_6LayoutISC_NS5_IJNSA_ILi0EEESV_SV_EEEEENS5_IJNS4_10UnderscoreESY_SY_EEEEENS4_13SM90_TMA_LOADENS4_14ComposedLayoutINS4_7SwizzleILi2ELi4ELi3EEENS4_18smem_ptr_flag_bitsILi16EEENSU_INS5_IJNSA_ILi8EEESH_EEENS5_IJSH_SB_EEEEEEEvNS4_8identityES11_S1B_vS1C_EENS_8epilogue10collective6detail29Sm90TmaWarpSpecializedAdapterINS1F_15DefaultEpilogueISJ_SK_SK_NS1E_6thread17LinearCombinationISJ_Li1EffLNS1J_9ScaleType4KindE0ELNS_15FloatRoundStyleE2ESJ_EENS1_15EpilogueDefaultEEEEEvvEEEEvNT_6ParamsE,(.L_x_173 - _ZN7cutlass13device_kernelINS_4gemm6kernel13GemmUniversalIN4cute5tupleIJiiiiEEENS1_10collective13CollectiveMmaINS1_34MainloopSm90TmaGmmaWarpSpecializedILi32ENS5_IJNS4_1CILi1EEESB_SB_EEENS1_32KernelTmaWarpSpecializedPingpongEEENS5_IJNSA_ILi64EEENSA_ILi48EEENSA_ILi32EEEEEENS_10bfloat16_tENS5_IJlSB_lEEESJ_SK_NS4_8TiledMMAINS4_8MMA_AtomIJNS4_4SM904GMMA27MMA_64x16x16_F32BF16BF16_SSILNSO_5MajorE0ELSQ_0ELNSO_7ScaleInE1ELSR_1EEEEEENS4_6LayoutISC_NS5_IJNSA_ILi0EEESV_SV_EEEEENS5_IJNS4_10UnderscoreESY_SY_EEEEENS4_13SM90_TMA_LOADENS4_14ComposedLayoutINS4_7SwizzleILi2ELi4ELi3EEENS4_18smem_ptr_flag_bitsILi16EEENSU_INS5_IJNSA_ILi8EEESH_EEENS5_IJSH_SB_EEEEEEEvNS4_8identityES11_S1B_vS1C_EENS_8epilogue10collective6detail29Sm90TmaWarpSpecializedAdapterINS1F_15DefaultEpilogueISJ_SK_SK_NS1E_6thread17LinearCombinationISJ_Li1EffLNS1J_9ScaleType4KindE0ELNS_15FloatRoundStyleE2ESJ_EENS1_15EpilogueDefaultEEEEEvvEEEEvNT_6ParamsE)
        .other          _ZN7cutlass13device_kernelINS_4gemm6kernel13GemmUniversalIN4cute5tupleIJiiiiEEENS1_10collective13CollectiveMmaINS1_34MainloopSm90TmaGmmaWarpSpecializedILi32ENS5_IJNS4_1CILi1EEESB_SB_EEENS1_32KernelTmaWarpSpecializedPingpongEEENS5_IJNSA_ILi64EEENSA_ILi48EEENSA_ILi32EEEEEENS_10bfloat16_tENS5_IJlSB_lEEESJ_SK_NS4_8TiledMMAINS4_8MMA_AtomIJNS4_4SM904GMMA27MMA_64x16x16_F32BF16BF16_SSILNSO_5MajorE0ELSQ_0ELNSO_7ScaleInE1ELSR_1EEEEEENS4_6LayoutISC_NS5_IJNSA_ILi0EEESV_SV_EEEEENS5_IJNS4_10UnderscoreESY_SY_EEEEENS4_13SM90_TMA_LOADENS4_14ComposedLayoutINS4_7SwizzleILi2ELi4ELi3EEENS4_18smem_ptr_flag_bitsILi16EEENSU_INS5_IJNSA_ILi8EEESH_EEENS5_IJSH_SB_EEEEEEEvNS4_8identityES11_S1B_vS1C_EENS_8epilogue10collective6detail29Sm90TmaWarpSpecializedAdapterINS1F_15DefaultEpilogueISJ_SK_SK_NS1E_6thread17LinearCombinationISJ_Li1EffLNS1J_9ScaleType4KindE0ELNS_15FloatRoundStyleE2ESJ_EENS1_15EpilogueDefaultEEEEEvvEEEEvNT_6ParamsE,@"STO_CUDA_ENTRY STV_DEFAULT"
_ZN7cutlass13device_kernelINS_4gemm6kernel13GemmUniversalIN4cute5tupleIJiiiiEEENS1_10collective13CollectiveMmaINS1_34MainloopSm90TmaGmmaWarpSpecializedILi32ENS5_IJNS4_1CILi1EEESB_SB_EEENS1_32KernelTmaWarpSpecializedPingpongEEENS5_IJNSA_ILi64EEENSA_ILi48EEENSA_ILi32EEEEEENS_10bfloat16_tENS5_IJlSB_lEEESJ_SK_NS4_8TiledMMAINS4_8MMA_AtomIJNS4_4SM904GMMA27MMA_64x16x16_F32BF16BF16_SSILNSO_5MajorE0ELSQ_0ELNSO_7ScaleInE1ELSR_1EEEEEENS4_6LayoutISC_NS5_IJNSA_ILi0EEESV_SV_EEEEENS5_IJNS4_10UnderscoreESY_SY_EEEEENS4_13SM90_TMA_LOADENS4_14ComposedLayoutINS4_7SwizzleILi2ELi4ELi3EEENS4_18smem_ptr_flag_bitsILi16EEENSU_INS5_IJNSA_ILi8EEESH_EEENS5_IJSH_SB_EEEEEEEvNS4_8identityES11_S1B_vS1C_EENS_8epilogue10collective6detail29Sm90TmaWarpSpecializedAdapterINS1F_15DefaultEpilogueISJ_SK_SK_NS1E_6thread17LinearCombinationISJ_Li1EffLNS1J_9ScaleType4KindE0ELNS_15FloatRoundStyleE2ESJ_EENS1_15EpilogueDefaultEEEEEvvEEEEvNT_6ParamsE:
[----:B------:R-:W0:Y:S01]  /*0000*/  LDC R1, c[0x0][0x28] ;  /* 0x00000a00ff017b82 */ /* 0x000e220000000800 */
[----:B------:R-:W1:Y:S01]  /*0010*/  S2R R4, SR_TID.X ;  /* 0x0000000000047919 */ /* 0x000e620000002100 */
[----:B------:R-:W-:Y:S01]  /*0020*/  ELECT P0, URZ, PT ;  /* 0x00000000003f782f */ /* 0x000fe20003800000 */
[----:B------:R-:W-:Y:S01]  /*0030*/  BSSY B0, `(.L_x_0) ;  /* 0x0000014000007945 */ /* 0x000fe20003800000 */
[----:B-1----:R-:W-:-:S05]  /*0040*/  SHF.R.U32.HI R0, RZ, 0x5, R4 ;  /* 0x00000005ff007819 */ /* 0x002fca0000011604 */
[----:B------:R-:W1:Y:S02]  /*0050*/  SHFL.IDX PT, R2, R0, RZ, 0x1f ;  /* 0x00001fff00027589 */ /* 0x000e6400000e0000 */
[----:B-1----:R-:W-:Y:S02]  /*0060*/  R2UR UR8, R2 ;  /* 0x00000000020872ca */ /* 0x002fe400000e0000 */
[----:B------:R-:W-:-:S05]  /*0070*/  SHF.R.U32.HI R2, RZ, 0x7, R4 ;  /* 0x00000007ff027819 */ /* 0x000fca0000011604 */
[----:B------:R1:W2:Y:S06]  /*0080*/  SHFL.IDX PT, R3, R2, RZ, 0x1f ;  /* 0x00001fff02037589 */ /* 0x0002ac00000e0000 */
[----:B------:R-:W-:Y:S02]  /*0090*/  USHF.R.S32.HI UR4, URZ, 0x1f, UR8 ;  /* 0x0000001f3f047899 */ /* 0x000fe40008011408 */
[----:B------:R-:W-:Y:S02]  /*00a0*/  ISETP.NE.OR P0, PT, RZ, UR8, !P0 ;  /* 0x00000008ff007c0c */ /* 0x000fe4000c705670 */
[----:B------:R-:W-:-:S04]  /*00b0*/  ULEA.HI UR4, UR4, UR8, URZ, 0x2 ;  /* 0x0000000804047291 */ /* 0x000fc8000f8f103f */
[----:B------:R-:W-:-:S04]  /*00c0*/  ULOP3.LUT UR4, UR4, 0xfffffffc, URZ, 0xc0, !UPT ;  /* 0xfffffffc04047892 */ /* 0x000fc8000f8ec03f */
[----:B------:R-:W-:-:S03]  /*00d0*/  UIADD3 UR8, UR8, -UR4, URZ ;  /* 0x8000000408087290 */ /* 0x000fc6000fffe03f */
[----:B01----:R-:W-:Y:S09]  /*00e0*/  @P0 BRA `(.L_x_1) ;  /* 0x0000000000200947 */ /* 0x003ff20003800000 */
[----:B------:R-:W-:Y:S02]  /*00f0*/  ULDC.64 UR4, c[0x0][0x198] ;  /* 0x0000660000047ab9 */ /* 0x000fe40000000a00 */
[----:B------:R-:W-:Y:S02]  /*0100*/  UIADD3 UR6, UP0, UR4, 0xf0, URZ ;  /* 0x000000f004067890 */ /* 0x000fe4000ff1e03f */
[----:B------:R-:W-:Y:S02]  /*0110*/  UIADD3 UR4, UP1, UR4, 0x1f0, URZ ;  /* 0x000001f004047890 */ /* 0x000fe4000ff3e03f */
[----:B------:R-:W-:Y:S02]  /*0120*/  UIADD3.X UR7, URZ, UR5, URZ, UP0, !UPT ;  /* 0x000000053f077290 */ /* 0x000fe400087fe43f */
[----:B------:R-:W-:-:S07]  /*0130*/  UIADD3.X UR5, URZ, UR5, URZ, UP1, !UPT ;  /* 0x000000053f057290 */ /* 0x000fce0008ffe43f */
[----:B------:R0:W-:Y:S02]  /*0140*/  UTMACCTL.PF [UR6] ;  /* 0x00000000060079b9 */ /* 0x0001e40008040000 */
[----:B------:R0:W-:Y:S02]  /*0150*/  UTMACCTL.PF [UR4] ;  /* 0x00000000040079b9 */ /* 0x0001e40008040000 */
[----:B0-----:R-:W-:Y:S01]  /*0160*/  NOP ;  /* 0x0000000000007918 */ /* 0x001fe20000000000 */
.L_x_1:
[----:B------:R-:W-:Y:S05]  /*0170*/  BSYNC B0 ;  /* 0x0000000000007941 */ /* 0x000fea0003800000 */
.L_x_0:
[----:B------:R-:W0:Y:S01]  /*0180*/  SHFL.IDX PT, R5, R0, RZ, 0x1f ;  /* 0x00001fff00057589 */ /* 0x000e2200000e0000 */
[----:B--2---:R-:W-:Y:S01]  /*0190*/  R2UR UR15, R3 ;  /* 0x00000000030f72ca */ /* 0x004fe200000e0000 */
[----:B------:R-:W-:-:S04]  /*01a0*/  UISETP.NE.AND UP0, UPT, UR8, 0x3, UPT ;  /* 0x000000030800788c */ /* 0x000fc8000bf05270 */
[----:B------:R-:W-:-:S08]  /*01b0*/  UISETP.EQ.OR UP0, UPT, UR8, URZ, !UP0 ;  /* 0x0000003f0800728c */ /* 0x000fd0000c702670 */
[----:B------:R-:W-:Y:S02]  /*01c0*/  UIADD3 UR18, UR15, -0x1, URZ ;  /* 0xffffffff0f127890 */ /* 0x000fe4000fffe03f */
[----:B------:R-:W-:Y:S02]  /*01d0*/  UISETP.EQ.AND UP0, UPT, UR15, URZ, UP0 ;  /* 0x0000003f0f00728c */ /* 0x000fe40008702270 */
[----:B------:R-:W-:Y:S02]  /*01e0*/  UISETP.GE.U32.AND UP1, UPT, UR18, 0x2, UPT ;  /* 0x000000021200788c */ /* 0x000fe4000bf26070 */
[----:B------:R-:W-:Y:S01]  /*01f0*/  USEL UR36, URZ, 0x1, !UP0 ;  /* 0x000000013f247887 */ /* 0x000fe2000c000000 */
[----:B0-----:R-:W-:-:S03]  /*0200*/  ISETP.NE.AND P0, PT, R5, RZ, PT ;  /* 0x000000ff0500720c */ /* 0x001fc60003f05270 */
[----:B------:R-:W-:-:S10]  /*0210*/  USEL UR36, UR36, 0x2, UP1 ;  /* 0x0000000224247887 */ /* 0x000fd40008800000 */
[----:B------:R-:W-:Y:S05]  /*0220*/  @P0 BRA `(.L_x_2) ;  /* 0x0000000400440947 */ /* 0x000fea0003800000 */
[----:B------:R-:W-:Y:S01]  /*0230*/  ELECT P0, URZ, PT ;  /* 0x00000000003f782f */ /* 0x000fe20003800000 */
[----:B------:R-:W-:-:S12]  /*0240*/  BSSY B0, `(.L_x_2) ;  /* 0x000004f000007945 */ /* 0x000fd80003800000 */
[----:B------:R-:W-:Y:S05]  /*0250*/  @!P0 BRA `(.L_x_3) ;  /* 0x0000000400348947 */ /* 0x000fea0003800000 */
[----:B------:R-:W0:Y:S01]  /*0260*/  S2UR UR9, SR_CgaCtaId ;  /* 0x00000000000979c3 */ /* 0x000e220000008800 */
[----:B------:R-:W-:Y:S01]  /*0270*/  UMOV UR4, 0x400 ;  /* 0x0000040000047882 */ /* 0x000fe20000000000 */
[----:B------:R-:W-:Y:S01]  /*0280*/  UMOV UR5, 0x1 ;  /* 0x0000000100057882 */ /* 0x000fe20000000000 */
[----:B------:R-:W-:Y:S02]  /*0290*/  UMOV UR6, 0x80 ;  /* 0x0000008000067882 */ /* 0x000fe40000000000 */
[----:B------:R-:W-:-:S04]  /*02a0*/  UIADD3 UR6, -UR6, 0x100000, URZ ;  /* 0x0010000006067890 */ /* 0x000fc8000fffe13f */
[----:B------:R-:W-:Y:S02]  /*02b0*/  USHF.L.U32 UR7, UR6, 0xb, URZ ;  /* 0x0000000b06077899 */ /* 0x000fe4000800063f */
[----:B------:R-:W-:Y:S02]  /*02c0*/  USHF.L.U32 UR6, UR6, 0x1, URZ ;  /* 0x0000000106067899 */ /* 0x000fe4000800063f */
[----:B0-----:R-:W-:Y:S02]  /*02d0*/  ULEA UR9, UR9, UR4, 0x18 ;  /* 0x0000000409097291 */ /* 0x001fe4000f8ec03f */
[----:B------:R-:W-:-:S04]  /*02e0*/  UIADD3 UR4, -UR5, 0x100000, URZ ;  /* 0x0010000005047890 */ /* 0x000fc8000fffe13f */
[----:B------:R-:W-:Y:S02]  /*02f0*/  USHF.L.U32 UR5, UR4, 0xb, URZ ;  /* 0x0000000b04057899 */ /* 0x000fe4000800063f */
[----:B------:R-:W-:Y:S01]  /*0300*/  USHF.L.U32 UR4, UR4, 0x1, URZ ;  /* 0x0000000104047899 */ /* 0x000fe2000800063f */
[----:B------:R-:W0:Y:S11]  /*0310*/  FENCE.VIEW.ASYNC.S ;  /* 0x00000000000073c6 */ /* 0x000e360000000000 */
[----:B0-----:R0:W1:Y:S01]  /*0320*/  SYNCS.EXCH.64 URZ, [UR9], UR4 ;  /* 0x00000004093f75b2 */ /* 0x0010620008000100 */
[----:B------:R0:W2:Y:S01]  /*0330*/  SYNCS.EXCH.64 URZ, [UR9+0x100], UR6 ;  /* 0x00010006093f75b2 */ /* 0x0000a20008000100 */
[----:B------:R0:W3:Y:S01]  /*0340*/  SYNCS.EXCH.64 URZ, [UR9+0x8], UR4 ;  /* 0x00000804093f75b2 */ /* 0x0000e20008000100 */
[----:B------:R0:W4:Y:S01]  /*0350*/  SYNCS.EXCH.64 URZ, [UR9+0x108], UR6 ;  /* 0x00010806093f75b2 */ /* 0x0001220008000100 */
[----:B------:R0:W0:Y:S01]  /*0360*/  SYNCS.EXCH.64 URZ, [UR9+0x10], UR4 ;  /* 0x00001004093f75b2 */ /* 0x0000220008000100 */
        /* <DEDUP_REMOVED lines=59> */
[----:B-1234-:R-:W-:Y:S01]  /*0720*/  NOP ;  /* 0x0000000000007918 */ /* 0x01efe20000000000 */
.L_x_3:
[----:B0-----:R-:W-:Y:S05]  /*0730*/  BSYNC B0 ;  /* 0x0000000000007941 */ /* 0x001fea0003800000 */
.L_x_2:
[----:B------:R-:W0:Y:S01]  /*0740*/  SHFL.IDX PT, R5, R0, RZ, 0x1f ;  /* 0x00001fff00057589 */ /* 0x000e2200000e0000 */
[----:B------:R-:W-:Y:S01]  /*0750*/  ELECT P0, URZ, PT ;  /* 0x00000000003f782f */ /* 0x000fe20003800000 */
[----:B------:R-:W-:Y:S01]  /*0760*/  NOP ;  /* 0x0000000000007918 */ /* 0x000fe20000000000 */
[----:B------:R-:W-:Y:S01]  /*0770*/  ELECT P1, URZ, PT ;  /* 0x00000000003f782f */ /* 0x000fe20003820000 */
[----:B------:R-:W1:Y:S01]  /*0780*/  SHFL.IDX PT, R3, R0, RZ, 0x1f ;  /* 0x00001fff00037589 */ /* 0x000e6200000e0000 */
[----:B------:R-:W-:Y:S01]  /*0790*/  UMOV UR4, 0x20 ;  /* 0x0000002000047882 */ /* 0x000fe20000000000 */
[----:B------:R-:W-:Y:S01]  /*07a0*/  UMOV UR12, 0x80 ;  /* 0x00000080000c7882 */ /* 0x000fe20000000000 */
[----:B------:R-:W-:Y:S01]  /*07b0*/  NOP ;  /* 0x0000000000007918 */ /* 0x000fe20000000000 */
[----:B------:R2:W3:Y:S01]  /*07c0*/  SHFL.IDX PT, R55, R2, RZ, 0x1f ;  /* 0x00001fff02377589 */ /* 0x0004e200000e0000 */
[----:B------:R-:W-:Y:S01]  /*07d0*/  ULDC.64 UR56, c[0x0][0x208] ;  /* 0x0000820000387ab9 */ /* 0x000fe20000000a00 */
[----:B0-----:R-:W-:-:S02]  /*07e0*/  ISETP.NE.OR P0, PT, R5, RZ, !P0 ;  /* 0x000000ff0500720c */ /* 0x001fc40004705670 */
[----:B-1----:R-:W-:Y:S02]  /*07f0*/  ISETP.NE.OR P1, PT, R3, RZ, !P1 ;  /* 0x000000ff0300720c */ /* 0x002fe40004f25670 */
[----:B------:R-:W-:-:S04]  /*0800*/  SHF.R.S32.HI R3, RZ, 0x1f, R4 ;  /* 0x0000001fff037819 */ /* 0x000fc80000011404 */
[----:B------:R-:W-:-:S05]  /*0810*/  LEA.HI R3, R3, R4, RZ, 0x7 ;  /* 0x0000000403037211 */ /* 0x000fca00078f38ff */
[----:B------:R-:W-:Y:S01]  /*0820*/  VOTEU.ALL UP0, P0 ;  /* 0x00000000003f7886 */ /* 0x000fe20000000000 */
[----:B------:R-:W-:Y:S01]  /*0830*/  LOP3.LUT R3, R3, 0xffffff80, RZ, 0xc0, !PT ;  /* 0xffffff8003037812 */ /* 0x000fe200078ec0ff */
[----:B------:R-:W-:-:S03]  /*0840*/  VOTEU.ALL UP1, P1 ;  /* 0x00000000003f7886 */ /* 0x000fc60000820000 */
[----:B------:R-:W0:Y:S01]  /*0850*/  @!UP0 S2UR UR7, SR_CgaCtaId ;  /* 0x00000000000789c3 */ /* 0x000e220000008800 */
[----:B------:R-:W-:Y:S01]  /*0860*/  @!UP0 UMOV UR6, 0x400 ;  /* 0x0000040000068882 */ /* 0x000fe20000000000 */
[----:B------:R-:W-:-:S04]  /*0870*/  @!UP0 UIADD3 UR4, -UR4, 0x100000, URZ ;  /* 0x0010000004048890 */ /* 0x000fc8000fffe13f */
[----:B------:R-:W-:Y:S02]  /*0880*/  @!UP0 USHF.L.U32 UR5, UR4, 0xb, URZ ;  /* 0x0000000b04058899 */ /* 0x000fe4000800063f */
[----:B------:R-:W-:Y:S01]  /*0890*/  @!UP0 USHF.L.U32 UR4, UR4, 0x1, URZ ;  /* 0x0000000104048899 */ /* 0x000fe2000800063f */
[----:B------:R-:W-:Y:S01]  /*08a0*/  IMAD.IADD R3, R4, 0x1, -R3 ;  /* 0x0000000104037824 */ /* 0x000fe200078e0a03 */
[----:B------:R-:W-:Y:S01]  /*08b0*/  @!UP1 UMOV UR10, 0x400 ;  /* 0x00000400000a9882 */ /* 0x000fe20000000000 */
[----:B------:R-:W-:Y:S01]  /*08c0*/  VOTEU.ALL UP2, P1 ;  /* 0x00000000003f7886 */ /* 0x000fe20000840000 */
[----:B------:R-:W-:Y:S01]  /*08d0*/  VOTEU.ALL UP3, P1 ;  /* 0x00000000003f7886 */ /* 0x000fe20000860000 */
[----:B------:R-:W-:Y:S01]  /*08e0*/  VOTEU.ALL UP4, P1 ;  /* 0x00000000003f7886 */ /* 0x000fe20000880000 */
[----:B------:R-:W1:Y:S01]  /*08f0*/  @!UP1 S2UR UR11, SR_CgaCtaId ;  /* 0x00000000000b99c3 */ /* 0x000e620000008800 */
[----:B------:R-:W-:Y:S01]  /*0900*/  VOTEU.ALL UP5, P1 ;  /* 0x00000000003f7886 */ /* 0x000fe200008a0000 */
[----:B------:R-:W-:Y:S01]  /*0910*/  ISETP.NE.AND P1, PT, RZ, UR15, PT ;  /* 0x0000000fff007c0c */ /* 0x000fe2000bf25270 */
[----:B0-----:R-:W-:-:S02]  /*0920*/  @!UP0 ULEA UR9, UR7, UR6, 0x18 ;  /* 0x0000000607098291 */ /* 0x001fc4000f8ec03f */
[----:B------:R-:W-:-:S04]  /*0930*/  @!UP1 UIADD3 UR6, -UR12, 0x100000, URZ ;  /* 0x001000000c069890 */ /* 0x000fc8000fffe13f */
[----:B------:R-:W-:Y:S02]  /*0940*/  @!UP1 USHF.L.U32 UR7, UR6, 0xb, URZ ;  /* 0x0000000b06079899 */ /* 0x000fe4000800063f */
[----:B------:R-:W-:Y:S01]  /*0950*/  @!UP1 USHF.L.U32 UR6, UR6, 0x1, URZ ;  /* 0x0000000106069899 */ /* 0x000fe2000800063f */
[----:B------:R-:W-:Y:S01]  /*0960*/  VOTEU.ALL UP0, P0 ;  /* 0x00000000003f7886 */ /* 0x000fe20000000000 */
[----:B-1----:R-:W-:Y:S01]  /*0970*/  @!UP1 ULEA UR10, UR11, UR10, 0x18 ;  /* 0x0000000a0b0a9291 */ /* 0x002fe2000f8ec03f */
[----:B------:R-:W-:Y:S01]  /*0980*/  VOTEU.ALL UP1, P0 ;  /* 0x00000000003f7886 */ /* 0x000fe20000020000 */
[----:B------:R-:W0:Y:S02]  /*0990*/  FENCE.VIEW.ASYNC.S ;  /* 0x00000000000073c6 */ /* 0x000e240000000000 */
[----:B0-----:R-:W0:Y:S02]  /*09a0*/  @!UP0 SYNCS.EXCH.64 URZ, [UR9+0x230], UR4 ;  /* 0x00023004093f85b2 */ /* 0x001e240008000100 */
[----:B------:R1:W0:Y:S01]  /*09b0*/  @!UP1 SYNCS.EXCH.64 URZ, [UR9+0x238], UR4 ;  /* 0x00023804093f95b2 */ /* 0x0002220008000100 */
[----:B------:R-:W-:Y:S01]  /*09c0*/  NOP ;  /* 0x0000000000007918 */ /* 0x000fe20000000000 */
[----:B-1----:R-:W-:-:S02]  /*09d0*/  ULDC.64 UR4, c[0x0][0x598] ;  /* 0x0001660000047ab9 */ /* 0x002fc40000000a00 */
[----:B------:R-:W-:Y:S02]  /*09e0*/  ISETP.NE.U32.AND P0, PT, RZ, UR4, PT ;  /* 0x00000004ff007c0c */ /* 0x000fe4000bf05070 */
[----:B------:R2:W0:Y:S02]  /*09f0*/  @!UP2 SYNCS.EXCH.64 URZ, [UR10+0x210], UR6 ;  /* 0x000210060a3fa5b2 */ /* 0x0004240008000100 */
[----:B------:R-:W-:Y:S01]  /*0a00*/  ISETP.NE.AND.EX P0, PT, RZ, UR5, PT, P0 ;  /* 0x00000005ff007c0c */ /* 0x000fe2000bf05300 */
[----:B------:R2:W0:Y:S01]  /*0a10*/  @!UP3 SYNCS.EXCH.64 URZ, [UR10+0x218], UR6 ;  /* 0x000218060a3fb5b2 */ /* 0x0004220008000100 */
[----:B------:R2:W0:Y:S01]  /*0a20*/  @!UP4 SYNCS.EXCH.64 URZ, [UR10+0x220], UR6 ;  /* 0x000220060a3fc5b2 */ /* 0x0004220008000100 */
[----:B------:R2:W0:Y:S01]  /*0a30*/  @!UP5 SYNCS.EXCH.64 URZ, [UR10+0x228], UR6 ;  /* 0x000228060a3fd5b2 */ /* 0x0004220008000100 */
[----:B------:R-:W-:Y:S01]  /*0a40*/  NOP ;  /* 0x0000000000007918 */ /* 0x000fe20000000000 */
[----:B0-----:R-:W-:Y:S08]  /*0a50*/  BAR.SYNC.DEFER_BLOCKING 0x0 ;  /* 0x0000000000007b1d */ /* 0x001ff00000010000 */
[----:B--23--:R-:W-:Y:S05]  /*0a60*/  @!P0 BRA `(.L_x_4) ;  /* 0x00000000001c8947 */ /* 0x00cfea0003800000 */
[----:B------:R-:W0:Y:S02]  /*0a70*/  LDC.64 R6, c[0x0][0x598] ;  /* 0x00016600ff067b82 */ /* 0x000e240000000a00 */
[----:B0-----:R-:W2:Y:S02]  /*0a80*/  LDG.E.64 R6, desc[UR56][R6.64] ;  /* 0x0000003806067981 */ /* 0x001ea4000c1e1b00 */
[----:B--2---:R-:W-:-:S04]  /*0a90*/  ISETP.NE.U32.AND P0, PT, R6, RZ, PT ;  /* 0x000000ff0600720c */ /* 0x004fc80003f05070 */
[----:B------:R-:W-:-:S13]  /*0aa0*/  ISETP.NE.AND.EX P0, PT, R7, RZ, PT, P0 ;  /* 0x000000ff0700720c */ /* 0x000fda0003f05300 */
[----:B------:R-:W-:Y:S05]  /*0ab0*/  @!P0 BRA `(.L_x_4) ;  /* 0x0000000000088947 */ /* 0x000fea0003800000 */
[----:B------:R1:W5:Y:S01]  /*0ac0*/  LD.E R22, desc[UR56][R6.64] ;  /* 0x0000003806167980 */ /* 0x000362000c101900 */
[----:B------:R-:W-:Y:S05]  /*0ad0*/  BRA `(.L_x_5) ;  /* 0x0000000000247947 */ /* 0x000fea0003800000 */
.L_x_4:
[----:B------:R-:W-:Y:S02]  /*0ae0*/  ULDC.64 UR4, c[0x0][0x588] ;  /* 0x0001620000047ab9 */ /* 0x000fe40000000a00 */
[----:B------:R-:W-:-:S04]  /*0af0*/  ISETP.NE.U32.AND P0, PT, RZ, UR4, PT ;  /* 0x00000004ff007c0c */ /* 0x000fc8000bf05070 */
[----:B------:R-:W-:-:S13]  /*0b00*/  ISETP.NE.AND.EX P0, PT, RZ, UR5, PT, P0 ;  /* 0x00000005ff007c0c */ /* 0x000fda000bf05300 */
[----:B------:R-:W-:Y:S05]  /*0b10*/  @!P0 BRA `(.L_x_6) ;  /* 0x00000000000c8947 */ /* 0x000fea0003800000 */
[----:B------:R-:W0:Y:S02]  /*0b20*/  LDC.64 R22, c[0x0][0x588] ;  /* 0x00016200ff167b82 */ /* 0x000e240000000a00 */
[----:B0-----:R0:W5:Y:S01]  /*0b30*/  LDG.E R22, desc[UR56][R22.64] ;  /* 0x0000003816167981 */ /* 0x001162000c1e1900 */
[----:B------:R-:W-:Y:S05]  /*0b40*/  BRA `(.L_x_5) ;  /* 0x0000000000087947 */ /* 0x000fea0003800000 */
.L_x_6:
[----:B------:R-:W-:Y:S02]  /*0b50*/  ULDC UR4, c[0x0][0x580] ;  /* 0x0001600000047ab9 */ /* 0x000fe40000000800 */
[----:B------:R-:W-:-:S07]  /*0b60*/  IMAD.U32 R22, RZ, RZ, UR4 ;  /* 0x00000004ff167e24 */ /* 0x000fce000f8e00ff */
.L_x_5:
[----:B------:R-:W-:Y:S02]  /*0b70*/  ULDC.64 UR4, c[0x0][0x5a0] ;  /* 0x0001680000047ab9 */ /* 0x000fe40000000a00 */
[----:B------:R-:W-:-:S04]  /*0b80*/  ISETP.NE.U32.AND P0, PT, RZ, UR4, PT ;  /* 0x00000004ff007c0c */ /* 0x000fc8000bf05070 */
[----:B------:R-:W-:-:S13]  /*0b90*/  ISETP.NE.AND.EX P0, PT, RZ, UR5, PT, P0 ;  /* 0x00000005ff007c0c */ /* 0x000fda000bf05300 */
[----:B------:R-:W-:Y:S05]  /*0ba0*/  @!P0 BRA `(.L_x_7) ;  /* 0x00000000001c8947 */ /* 0x000fea0003800000 */
[----:B-1----:R-:W1:Y:S02]  /*0bb0*/  LDC.64 R6, c[0x0][0x5a0] ;  /* 0x00016800ff067b82 */ /* 0x002e640000000a00 */
[----:B-1----:R-:W2:Y:S02]  /*0bc0*/  LDG.E.64 R6, desc[UR56][R6.64] ;  /* 0x0000003806067981 */ /* 0x002ea4000c1e1b00 */
[----:B--2---:R-:W-:-:S04]  /*0bd0*/  ISETP.NE.U32.AND P0, PT, R6, RZ, PT ;  /* 0x000000ff0600720c */ /* 0x004fc80003f05070 */
[----:B------:R-:W-:-:S13]  /*0be0*/  ISETP.NE.AND.EX P0, PT, R7, RZ, PT, P0 ;  /* 0x000000ff0700720c */ /* 0x000fda0003f05300 */
[----:B------:R-:W-:Y:S05]  /*0bf0*/  @!P0 BRA `(.L_x_7) ;  /* 0x0000000000088947 */ /* 0x000fea0003800000 */
[----:B0-----:R2:W5:Y:S01]  /*0c00*/  LD.E R23, desc[UR56][R6.64] ;  /* 0x0000003806177980 */ /* 0x001562000c101900 */
[----:B------:R-:W-:Y:S05]  /*0c10*/  BRA `(.L_x_8) ;  /* 0x0000000000247947 */ /* 0x000fea0003800000 */
.L_x_7:
[----:B------:R-:W-:Y:S02]  /*0c20*/  ULDC.64 UR4, c[0x0][0x590] ;  /* 0x0001640000047ab9 */ /* 0x000fe40000000a00 */
[----:B------:R-:W-:-:S04]  /*0c30*/  ISETP.NE.U32.AND P0, PT, RZ, UR4, PT ;  /* 0x00000004ff007c0c */ /* 0x000fc8000bf05070 */
[----:B------:R-:W-:-:S13]  /*0c40*/  ISETP.NE.AND.EX P0, PT, RZ, UR5, PT, P0 ;  /* 0x00000005ff007c0c */ /* 0x000fda000bf05300 */
[----:B------:R-:W-:Y:S05]  /*0c50*/  @!P0 BRA `(.L_x_9) ;  /* 0x00000000000c8947 */ /* 0x000fea0003800000 */
[----:B-1----:R-:W0:Y:S02]  /*0c60*/  LDC.64 R6, c[0x0][0x590] ;  /* 0x00016400ff067b82 */ /* 0x002e240000000a00 */
[----:B0-----:R0:W5:Y:S01]  /*0c70*/  LDG.E R23, desc[UR56][R6.64] ;  /* 0x0000003806177981 */ /* 0x001162000c1e1900 */
[----:B------:R-:W-:Y:S05]  /*0c80*/  BRA `(.L_x_8) ;  /* 0x0000000000087947 */ /* 0x000fea0003800000 */
.L_x_9:
[----:B------:R-:W-:Y:S02]  /*0c90*/  ULDC UR4, c[0x0][0x584] ;  /* 0x0001610000047ab9 */ /* 0x000fe40000000800 */
[----:B0-----:R-:W-:-:S07]  /*0ca0*/  IMAD.U32 R23, RZ, RZ, UR4 ;  /* 0x00000004ff177e24 */ /* 0x001fce000f8e00ff */
.L_x_8:
[----:B------:R-:W3:Y:S01]  /*0cb0*/  S2UR UR10, SR_CTAID.Y ;  /* 0x00000000000a79c3 */ /* 0x000ee20000002600 */
[----:B------:R-:W-:Y:S01]  /*0cc0*/  ULDC UR5, c[0x0][0x65c] ;  /* 0x0001970000057ab9 */ /* 0x000fe20000000800 */
[----:B------:R-:W-:Y:S01]  /*0cd0*/  UISETP.NE.AND UP0, UPT, UR15, 0x2, UPT ;  /* 0x000000020f00788c */ /* 0x000fe2000bf05270 */
[----:B------:R-:W-:Y:S01]  /*0ce0*/  IMAD.MOV.U32 R18, RZ, RZ, -0x1 ;  /* 0xffffffffff127424 */ /* 0x000fe200078e00ff */
[----:B------:R-:W-:Y:S01]  /*0cf0*/  UISETP.NE.AND UP2, UPT, UR5, 0x1, UPT ;  /* 0x000000010500788c */ /* 0x000fe2000bf45270 */
[----:B------:R-:W-:Y:S02]  /*0d00*/  IMAD.MOV.U32 R2, RZ, RZ, -0x1 ;  /* 0xffffffffff027424 */ /* 0x000fe400078e00ff */
[----:B------:R-:W-:Y:S01]  /*0d10*/  IMAD.MOV.U32 R19, RZ, RZ, -0x1 ;  /* 0xffffffffff137424 */ /* 0x000fe200078e00ff */
[----:B------:R-:W4:Y:S01]  /*0d20*/  S2UR UR4, SR_CTAID.X ;  /* 0x00000000000479c3 */ /* 0x000f220000002500 */
[----:B------:R-:W-:-:S06]  /*0d30*/  UP2UR UR38, UPR, URZ, 0x4 ;  /* 0x000000043f267883 */ /* 0x000fcc0008000000 */
[----:B------:R-:W-:Y:S01]  /*0d40*/  @UP2 ULDC UR12, c[0x0][0x10] ;  /* 0x00000400000c2ab9 */ /* 0x000fe20000000800 */
[----:B------:R-:W-:Y:S01]  /*0d50*/  @UP2 UMOV UR7, URZ ;  /* 0x0000003f00072c82 */ /* 0x000fe20008000000 */
[----:B------:R-:W-:Y:S01]  /*0d60*/  @UP2 UMOV UR5, URZ ;  /* 0x0000003f00052c82 */ /* 0x000fe20008000000 */
[----:B012---:R-:W0:Y:S01]  /*0d70*/  LDC.64 R6, c[0x0][0x650] ;  /* 0x00019400ff067b82 */ /* 0x007e220000000a00 */
[----:B---3--:R-:W-:Y:S02]  /*0d80*/  @UP2 UMOV UR9, UR10 ;  /* 0x0000000a00092c82 */ /* 0x008fe40008000000 */
[----:B------:R-:W-:Y:S01]  /*0d90*/  @UP2 UMOV UR6, UR9 ;  /* 0x0000000900062c82 */ /* 0x000fe20008000000 */
[----:B------:R-:W-:Y:S01]  /*0da0*/  @!UP2 UMOV UR9, UR10 ;  /* 0x0000000a0009ac82 */ /* 0x000fe20008000000 */
[----:B----4-:R-:W-:-:S03]  /*0db0*/  @UP2 UIMAD.WIDE.U32 UR12, UR4, UR12, UR6 ;  /* 0x0000000c040c22a5 */ /* 0x010fc6000f8e0006 */
[----:B------:R-:W-:Y:S01]  /*0dc0*/  @!UP2 ULDC UR6, c[0x0][0xc] ;  /* 0x000003000006aab9 */ /* 0x000fe20000000800 */
[----:B------:R-:W-:Y:S01]  /*0dd0*/  @UP2 UIADD3 UR14, UR13, UR5, URZ ;  /* 0x000000050d0e2290 */ /* 0x000fe2000fffe03f */
[----:B------:R-:W-:Y:S02]  /*0de0*/  ULDC UR10, c[0x0][0xc] ;  /* 0x00000300000a7ab9 */ /* 0x000fe40000000800 */
[----:B------:R-:W-:Y:S01]  /*0df0*/  UMOV UR5, URZ ;  /* 0x0000003f00057c82 */ /* 0x000fe20008000000 */
[----:B------:R-:W-:Y:S01]  /*0e00*/  ULDC UR11, c[0x0][0x10] ;  /* 0x00000400000b7ab9 */ /* 0x000fe20000000800 */
[----:B------:R-:W-:Y:S02]  /*0e10*/  @!UP2 UIMAD.WIDE.U32 UR6, UR6, UR9, UR4 ;  /* 0x000000090606a2a5 */ /* 0x000fe4000f8e0004 */
[----:B------:R-:W-:Y:S01]  /*0e20*/  UIMAD.WIDE.U32 UR10, UR10, UR11, URZ ;  /* 0x0000000b0a0a72a5 */ /* 0x000fe2000f8e003f */
[----:B------:R-:W-:-:S03]  /*0e30*/  ULDC UR13, c[0x0][0x14] ;  /* 0x00000500000d7ab9 */ /* 0x000fc60000000800 */
[----:B------:R-:W-:Y:S02]  /*0e40*/  UIMAD.WIDE.U32 UR54, UR10, UR13, URZ ;  /* 0x0000000d0a3672a5 */ /* 0x000fe4000f8e003f */
[----:B------:R-:W-:Y:S01]  /*0e50*/  UIMAD UR37, UR11, UR13, URZ ;  /* 0x0000000d0b2572a4 */ /* 0x000fe2000f8e023f */
[----:B------:R-:W-:Y:S01]  /*0e60*/  @!UP2 UMOV UR12, UR6 ;  /* 0x00000006000cac82 */ /* 0x000fe20008000000 */
[----:B------:R-:W-:Y:S02]  /*0e70*/  @!UP2 UMOV UR14, UR7 ;  /* 0x00000007000eac82 */ /* 0x000fe40008000000 */
[----:B------:R-:W-:Y:S02]  /*0e80*/  UIADD3 UR37, UR55, UR37, URZ ;  /* 0x0000002537257290 */ /* 0x000fe4000fffe03f */
[----:B------:R-:W-:-:S04]  /*0e90*/  UIADD3 UR6, UP1, UR12, UR54, URZ ;  /* 0x000000360c067290 */ /* 0x000fc8000ff3e03f */
[----:B------:R-:W-:Y:S02]  /*0ea0*/  UIADD3.X UR7, UR14, UR37, URZ, UP1, !UPT ;  /* 0x000000250e077290 */ /* 0x000fe40008ffe43f */
[----:B------:R-:W-:Y:S02]  /*0eb0*/  USEL UR6, UR6, UR12, !UP0 ;  /* 0x0000000c06067287 */ /* 0x000fe4000c000000 */
[----:B------:R-:W-:-:S04]  /*0ec0*/  USEL UR7, UR7, UR14, !UP0 ;  /* 0x0000000e07077287 */ /* 0x000fc8000c000000 */
[----:B0-----:R-:W-:Y:S01]  /*0ed0*/  ISETP.LE.U32.AND P0, PT, R6, UR6, PT ;  /* 0x0000000606007c0c */ /* 0x001fe2000bf03070 */
[----:B------:R-:W-:Y:S02]  /*0ee0*/  IMAD.U32 R16, RZ, RZ, UR6 ;  /* 0x00000006ff107e24 */ /* 0x000fe4000f8e00ff */
[----:B------:R-:W-:Y:S02]  /*0ef0*/  IMAD.U32 R0, RZ, RZ, UR7 ;  /* 0x00000007ff007e24 */ /* 0x000fe4000f8e00ff */
[----:B------:R-:W-:-:S03]  /*0f00*/  IMAD.U32 R17, RZ, RZ, UR7 ;  /* 0x00000007ff117e24 */ /* 0x000fc6000f8e00ff */
[----:B------:R-:W-:Y:S02]  /*0f10*/  ISETP.GE.U32.AND.EX P0, PT, R0, R7, PT, P0 ;  /* 0x000000070000720c */ /* 0x000fe40003f06100 */
[----:B------:R-:W-:-:S11]  /*0f20*/  PRMT R0, RZ, 0x7610, R0 ;  /* 0x00007610ff007816 */ /* 0x000fd60000000000 */
[----:B------:R-:W-:Y:S05]  /*0f30*/  @P0 BRA `(.L_x_10) ;  /* 0x00000004008c0947 */ /* 0x000fea0003800000 */
[----:B------:R-:W-:Y:S01]  /*0f40*/  I2FP.F32.U32 R0, UR4 ;  /* 0x0000000400007c45 */ /* 0x000fe20008201000 */
[----:B------:R-:W-:Y:S01]  /*0f50*/  ULDC.64 UR16, c[0x0][0x628] ;  /* 0x00018a0000107ab9 */ /* 0x000fe20000000a00 */
[----:B------:R-:W-:Y:S01]  /*0f60*/  ULDC UR6, c[0x0][0x150] ;  /* 0x0000540000067ab9 */ /* 0x000fe20000000800 */
[----:B------:R-:W-:Y:S01]  /*0f70*/  ISETP.NE.U32.AND P0, PT, RZ, UR16, PT ;  /* 0x00000010ff007c0c */ /* 0x000fe2000bf05070 */
[----:B------:R-:W-:Y:S01]  /*0f80*/  ULDC UR15, c[0x0][0x630] ;  /* 0x00018c00000f7ab9 */ /* 0x000fe20000000800 */
[----:B------:R-:W-:Y:S01]  /*0f90*/  FMUL R0, R0, UR6 ;  /* 0x0000000600007c20 */ /* 0x000fe20008400000 */
[----:B------:R-:W-:Y:S01]  /*0fa0*/  R2UR UR19, R16 ;  /* 0x00000000101372ca */ /* 0x000fe200000e0000 */
[----:B------:R-:W-:Y:S01]  /*0fb0*/  ULDC UR21, c[0x0][0x154] ;  /* 0x0000550000157ab9 */ /* 0x000fe20000000800 */
[----:B------:R-:W-:Y:S01]  /*0fc0*/  ISETP.NE.AND.EX P0, PT, RZ, UR17, PT, P0 ;  /* 0x00000011ff007c0c */ /* 0x000fe2000bf05300 */
[----:B------:R0:W1:Y:S01]  /*0fd0*/  F2I.U32.TRUNC.NTZ R2, R0 ;  /* 0x0000000000027305 */ /* 0x000062000020f000 */
[----:B------:R-:W-:-:S02]  /*0fe0*/  R2UR UR20, R17 ;  /* 0x00000000111472ca */ /* 0x000fc400000e0000 */
[----:B------:R-:W-:Y:S02]  /*0ff0*/  R2UR UR6, R16 ;  /* 0x00000000100672ca */ /* 0x000fe400000e0000 */
[----:B------:R-:W-:-:S07]  /*1000*/  R2UR UR7, R17 ;  /* 0x00000000110772ca */ /* 0x000fce00000e0000 */
[----:B0-----:R-:W-:Y:S08]  /*1010*/  @!P0 BRA `(.L_x_11) ;  /* 0x0000000000308947 */ /* 0x001ff00003800000 */
[----:B------:R-:W-:Y:S01]  /*1020*/  R2UR UR6, R16 ;  /* 0x00000000100672ca */ /* 0x000fe200000e0000 */
[----:B------:R-:W-:Y:S01]  /*1030*/  ULDC UR12, c[0x0][0x634] ;  /* 0x00018d00000c7ab9 */ /* 0x000fe20000000800 */
[----:B------:R-:W-:-:S11]  /*1040*/  R2UR UR14, R17 ;  /* 0x00000000110e72ca */ /* 0x000fd600000e0000 */
[----:B------:R-:W-:-:S04]  /*1050*/  UIADD3 UR12, UP1, UR6, UR12, URZ ;  /* 0x0000000c060c7290 */ /* 0x000fc8000ff3e03f */
[----:B------:R-:W-:-:S04]  /*1060*/  UIADD3.X UR14, URZ, UR14, URZ, UP1, !UPT ;  /* 0x0000000e3f0e7290 */ /* 0x000fc80008ffe43f */
[----:B------:R-:W-:-:S04]  /*1070*/  UIMAD.WIDE.U32 UR6, UR14, UR16, URZ ;  /* 0x000000100e0672a5 */ /* 0x000fc8000f8e003f */
[----:B------:R-:W-:Y:S02]  /*1080*/  UIMAD.WIDE.U32 UR10, UP1, UR12, UR17, UR6 ;  /* 0x000000110c0a72a5 */ /* 0x000fe4000f820006 */
[----:B------:R-:W-:Y:S02]  /*1090*/  UIMAD.WIDE.U32 UR6, UR12, UR16, URZ ;  /* 0x000000100c0672a5 */ /* 0x000fe4000f8e003f */
[----:B------:R-:W-:Y:S02]  /*10a0*/  UIADD3.X UR13, URZ, URZ, URZ, UP1, !UPT ;  /* 0x0000003f3f0d7290 */ /* 0x000fe40008ffe43f */
[----:B------:R-:W-:Y:S01]  /*10b0*/  UIADD3 URZ, UP1, UR7, UR10, URZ ;  /* 0x0000000a073f7290 */ /* 0x000fe2000ff3e03f */
[----:B------:R-:W-:-:S03]  /*10c0*/  UMOV UR12, UR11 ;  /* 0x0000000b000c7c82 */ /* 0x000fc60008000000 */
[----:B------:R-:W-:-:S12]  /*10d0*/  UIMAD.WIDE.U32.X UR6, UR14, UR17, UR12, UP1 ;  /* 0x000000110e0672a5 */ /* 0x000fd800088e040c */
.L_x_11:
[----:B------:R-:W-:Y:S01]  /*10e0*/  USHF.R.U64 UR5, UR6, UR15, UR7 ;  /* 0x0000000f06057299 */ /* 0x000fe20008001207 */
[----:B------:R-:W-:Y:S01]  /*10f0*/  I2FP.F32.U32 R0, UR9 ;  /* 0x0000000900007c45 */ /* 0x000fe20008201000 */
[----:B------:R-:W-:Y:S01]  /*1100*/  USHF.R.U32.HI UR6, URZ, UR15, UR7 ;  /* 0x0000000f3f067299 */ /* 0x000fe20008011607 */
[----:B-1----:R-:W-:Y:S01]  /*1110*/  R2UR UR14, R2 ;  /* 0x00000000020e72ca */ /* 0x002fe200000e0000 */
[----:B------:R-:W-:Y:S02]  /*1120*/  UIADD3 UR17, UP1, URZ, -UR5, URZ ;  /* 0x800000053f117290 */ /* 0x000fe4000ff3e03f */
[----:B------:R-:W-:Y:S01]  /*1130*/  FMUL R0, R0, UR21 ;  /* 0x0000001500007c20 */ /* 0x000fe20008400000 */
[----:B------:R-:W-:Y:S01]  /*1140*/  ULDC.64 UR10, c[0x0][0x620] ;  /* 0x00018800000a7ab9 */ /* 0x000fe20000000a00 */
[----:B------:R-:W-:Y:S01]  /*1150*/  UIADD3.X UR6, URZ, ~UR6, URZ, UP1, !UPT ;  /* 0x800000063f067290 */ /* 0x000fe20008ffe43f */
[----:B------:R-:W-:Y:S01]  /*1160*/  UMOV UR12, UR19 ;  /* 0x00000013000c7c82 */ /* 0x000fe20008000000 */
[----:B------:R-:W-:-:S02]  /*1170*/  UMOV UR13, UR20 ;  /* 0x00000014000d7c82 */ /* 0x000fc40008000000 */
[----:B------:R-:W-:Y:S01]  /*1180*/  UIMAD UR6, UR6, UR10, URZ ;  /* 0x0000000a060672a4 */ /* 0x000fe2000f8e023f */
[----:B------:R-:W0:Y:S01]  /*1190*/  F2I.U32.TRUNC.NTZ R0, R0 ;  /* 0x0000000000007305 */ /* 0x000e22000020f000 */
[----:B------:R-:W-:Y:S02]  /*11a0*/  UIMAD.WIDE.U32 UR12, UR17, UR10, UR12 ;  /* 0x0000000a110c72a5 */ /* 0x000fe4000f8e000c */
[----:B------:R-:W-:Y:S01]  /*11b0*/  UIMAD UR17, UR17, UR11, UR6 ;  /* 0x0000000b111172a4 */ /* 0x000fe2000f8e0206 */
[----:B------:R-:W-:Y:S01]  /*11c0*/  ULDC UR24, c[0x0][0x658] ;  /* 0x0001960000187ab9 */ /* 0x000fe20000000800 */
[----:B------:R-:W-:Y:S02]  /*11d0*/  UMOV UR22, 0xffffffff ;  /* 0xffffffff00167882 */ /* 0x000fe40000000000 */
[----:B------:R-:W-:Y:S01]  /*11e0*/  UIADD3 UR17, UR13, UR17, URZ ;  /* 0x000000110d117290 */ /* 0x000fe2000fffe03f */
[----:B------:R-:W-:Y:S01]  /*11f0*/  ULDC UR19, c[0x0][0x618] ;  /* 0x0001860000137ab9 */ /* 0x000fe20000000800 */
[----:B------:R-:W-:Y:S01]  /*1200*/  ULDC.64 UR6, c[0x0][0x640] ;  /* 0x0001900000067ab9 */ /* 0x000fe20000000a00 */
[----:B------:R-:W-:Y:S01]  /*1210*/  USHF.L.U32 UR13, UR22, UR24, URZ ;  /* 0x00000018160d7299 */ /* 0x000fe2000800063f */
[----:B------:R-:W-:Y:S01]  /*1220*/  ISETP.NE.U32.AND P0, PT, RZ, UR6, PT ;  /* 0x00000006ff007c0c */ /* 0x000fe2000bf05070 */
[----:B------:R-:W-:-:S02]  /*1230*/  USHF.R.U64 UR22, UR12, UR19, UR17 ;  /* 0x000000130c167299 */ /* 0x000fc40008001211 */
[----:B------:R-:W-:Y:S01]  /*1240*/  USHF.R.U32.HI UR12, URZ, UR19, UR17 ;  /* 0x000000133f0c7299 */ /* 0x000fe20008011611 */
[----:B0-----:R-:W-:Y:S01]  /*1250*/  R2UR UR16, R0 ;  /* 0x00000000001072ca */ /* 0x001fe200000e0000 */
[----:B------:R-:W-:Y:S01]  /*1260*/  ULDC UR21, c[0x0][0x608] ;  /* 0x0001820000157ab9 */ /* 0x000fe20000000800 */
[----:B------:R-:W-:Y:S01]  /*1270*/  ISETP.NE.AND.EX P0, PT, RZ, UR7, PT, P0 ;  /* 0x00000007ff007c0c */ /* 0x000fe2000bf05300 */
[----:B------:R-:W-:Y:S02]  /*1280*/  USHF.R.U64 UR26, UR22, UR21, UR12 ;  /* 0x00000015161a7299 */ /* 0x000fe4000800120c */
[----:B------:R-:W-:Y:S01]  /*1290*/  USHF.R.U32.HI UR12, URZ, UR21, UR12 ;  /* 0x000000153f0c7299 */ /* 0x000fe2000801160c */
[----:B------:R-:W-:Y:S01]  /*12a0*/  UMOV UR20, 0x1 ;  /* 0x0000000100147882 */ /* 0x000fe20000000000 */
[----:B------:R-:W-:Y:S02]  /*12b0*/  UIADD3 UR14, -UR14, URZ, URZ ;  /* 0x0000003f0e0e7290 */ /* 0x000fe4000fffe13f */
[----:B------:R-:W-:-:S02]  /*12c0*/  USHF.R.U64 UR27, UR26, UR24, UR12 ;  /* 0x000000181a1b7299 */ /* 0x000fc4000800120c */
[----:B------:R-:W-:Y:S01]  /*12d0*/  USHF.L.U32 UR19, UR20, UR24, URZ ;  /* 0x0000001814137299 */ /* 0x000fe2000800063f */
[----:B------:R-:W-:Y:S01]  /*12e0*/  ULDC UR15, c[0x0][0x144] ;  /* 0x00005100000f7ab9 */ /* 0x000fe20000000800 */
[----:B------:R-:W-:Y:S01]  /*12f0*/  ULDC UR10, c[0x0][0x600] ;  /* 0x00018000000a7ab9 */ /* 0x000fe20000000800 */
[----:B------:R-:W-:Y:S02]  /*1300*/  ULOP3.LUT UR20, URZ, UR13, URZ, 0x33, !UPT ;  /* 0x0000000d3f147292 */ /* 0x000fe4000f8e333f */
[----:B------:R-:W-:Y:S02]  /*1310*/  USHF.R.U32.HI UR13, URZ, UR24, UR12 ;  /* 0x000000183f0d7299 */ /* 0x000fe4000801160c */
[----:B------:R-:W-:Y:S02]  /*1320*/  UIADD3 UR11, UR10, -0x1, URZ ;  /* 0xffffffff0a0b7890 */ /* 0x000fe4000fffe03f */
[----:B------:R-:W-:Y:S02]  /*1330*/  UIADD3 UR23, -UR16, URZ, URZ ;  /* 0x0000003f10177290 */ /* 0x000fe4000fffe13f */
[----:B------:R-:W-:Y:S01]  /*1340*/  UIMAD UR4, UR15, UR14, UR4 ;  /* 0x0000000e0f0472a4 */ /* 0x000fe2000f8e0204 */
[----:B------:R-:W-:Y:S01]  /*1350*/  ULDC UR28, c[0x0][0x148] ;  /* 0x00005200001c7ab9 */ /* 0x000fe20000000800 */
[----:B------:R-:W-:Y:S01]  /*1360*/  ULDC UR24, c[0x0][0x648] ;  /* 0x0001920000187ab9 */ /* 0x000fe20000000800 */
[----:B------:R-:W-:Y:S01]  /*1370*/  ULDC UR25, c[0x0][0x638] ;  /* 0x00018e0000197ab9 */ /* 0x000fe20000000800 */
[----:B------:R-:W-:Y:S01]  /*1380*/  UMOV UR12, UR27 ;  /* 0x0000001b000c7c82 */ /* 0x000fe20008000000 */
[----:B------:R-:W-:Y:S07]  /*1390*/  @!P0 BRA `(.L_x_12) ;  /* 0x0000000000308947 */ /* 0x000fee0003800000 */
[----:B------:R-:W-:Y:S02]  /*13a0*/  ULDC UR16, c[0x0][0x64c] ;  /* 0x0001930000107ab9 */ /* 0x000fe40000000800 */
        /* <DEDUP_REMOVED lines=8> */
[----:B------:R-:W-:-:S07]  /*1430*/  UIMAD.WIDE.U32.X UR6, UR21, UR7, UR16, UP1 ;  /* 0x00000007150672a5 */ /* 0x000fce00088e0410 */
[----:B------:R-:W-:Y:S01]  /*1440*/  UMOV UR12, UR6 ;  /* 0x00000006000c7c82 */ /* 0x000fe20008000000 */
[----:B------:R-:W-:-:S05]  /*1450*/  UMOV UR13, UR7 ;  /* 0x00000007000d7c82 */ /* 0x000fca0008000000 */
.L_x_12:
[----:B------:R-:W-:Y:S01]  /*1460*/  UISETP.NE.AND UP1, UPT, UR38, URZ, UPT ;  /* 0x0000003f2600728c */ /* 0x000fe2000bf25270 */
[----:B------:R-:W-:Y:S01]  /*1470*/  IMAD.MOV.U32 R0, RZ, RZ, 0x1 ;  /* 0x00000001ff007424 */ /* 0x000fe200078e00ff */
[----:B------:R-:W-:Y:S01]  /*1480*/  USHF.R.U64 UR6, UR12, UR24, UR13 ;  /* 0x000000180c067299 */ /* 0x000fe2000800120d */
[----:B------:R-:W-:Y:S01]  /*1490*/  IMAD.U32 R19, RZ, RZ, UR5 ;  /* 0x00000005ff137e24 */ /* 0x000fe2000f8e00ff */
[----:B------:R-:W-:Y:S02]  /*14a0*/  ULOP3.LUT UR20, UR26, UR20, URZ, 0xc0, !UPT ;  /* 0x000000141a147292 */ /* 0x000fe4000f8ec03f */
[----:B------:R-:W-:Y:S02]  /*14b0*/  UIADD3 UR7, -UR6, URZ, URZ ;  /* 0x0000003f06077290 */ /* 0x000fe4000fffe13f */
[----:B------:R-:W-:Y:S02]  /*14c0*/  UIMAD UR19, UR19, UR6, UR20 ;  /* 0x00000006131372a4 */ /* 0x000fe4000f8e0214 */
[----:B------:R-:W-:-:S02]  /*14d0*/  ULOP3.LUT UR11, UR22, UR11, URZ, 0xc0, !UPT ;  /* 0x0000000b160b7292 */ /* 0x000fc4000f8ec03f */
[----:B------:R-:W-:Y:S02]  /*14e0*/  @UP1 UIMAD UR4, UR28, UR23, UR9 ;  /* 0x000000171c0412a4 */ /* 0x000fe4000f8e0209 */
[----:B------:R-:W-:-:S03]  /*14f0*/  UIMAD UR6, UR7, UR25, UR27 ;  /* 0x00000019070672a4 */ /* 0x000fc6000f8e021b */
[----:B------:R-:W-:Y:S01]  /*1500*/  ULDC UR7, c[0x0][0x610] ;  /* 0x0001840000077ab9 */ /* 0x000fe20000000800 */
[----:B------:R-:W-:Y:S02]  /*1510*/  UIMAD UR6, UR6, UR10, UR11 ;  /* 0x0000000a060672a4 */ /* 0x000fe4000f8e020b */
[----:B------:R-:W-:-:S04]  /*1520*/  UIMAD UR4, UR19, UR7, UR4 ;  /* 0x00000007130472a4 */ /* 0x000fc8000f8e0204 */
[----:B------:R-:W-:Y:S02]  /*1530*/  USEL UR7, UR6, UR4, !UP1 ;  /* 0x0000000406077287 */ /* 0x000fe4000c800000 */
[----:B------:R-:W-:-:S04]  /*1540*/  USEL UR4, UR4, UR6, !UP1 ;  /* 0x0000000604047287 */ /* 0x000fc8000c800000 */
[----:B------:R-:W-:Y:S02]  /*1550*/  IMAD.U32 R2, RZ, RZ, UR7 ;  /* 0x00000007ff027e24 */ /* 0x000fe4000f8e00ff */
[----:B------:R-:W-:-:S07]  /*1560*/  IMAD.U32 R18, RZ, RZ, UR4 ;  /* 0x00000004ff127e24 */ /* 0x000fce000f8e00ff */
.L_x_10:
[----:B------:R-:W-:Y:S02]  /*1570*/  ULDC UR4, c[0x0][0x28c] ;  /* 0x0000a30000047ab9 */ /* 0x000fe40000000800 */
[----:B------:R-:W-:-:S04]  /*1580*/  UIADD3 UR4, UR4, 0x1f, URZ ;  /* 0x0000001f04047890 */ /* 0x000fc8000fffe03f */
[----:B------:R-:W-:-:S04]  /*1590*/  USHF.R.S32.HI UR5, URZ, 0x1f, UR4 ;  /* 0x0000001f3f057899 */ /* 0x000fc80008011404 */
[----:B------:R-:W-:-:S04]  /*15a0*/  ULEA.HI UR5, UR5, UR4, URZ, 0x5 ;  /* 0x0000000405057291 */ /* 0x000fc8000f8f283f */
[----:B------:R-:W-:Y:S01]  /*15b0*/  USHF.R.S32.HI UR39, URZ, 0x5, UR5 ;  /* 0x000000053f277899 */ /* 0x000fe20008011405 */
[----:B------:R-:W-:Y:S11]  /*15c0*/  @!P1 BRA `(.L_x_13) ;  /* 0x0000003000909947 */ /* 0x000ff60003800000 */
[----:B------:R-:W-:-:S06]  /*15d0*/  UISETP.GT.U32.AND UP1, UPT, UR18, 0x1, UPT ;  /* 0x000000011200788c */ /* 0x000fcc000bf24070 */
[----:B------:R-:W-:-:S13]  /*15e0*/  PLOP3.LUT P0, PT, PT, PT, UP1, 0x80, 0x0 ;  /* 0x000000000000781c */ /* 0x000fda0003f0f018 */
[----:B------:R-:W-:Y:S05]  /*15f0*/  @P0 EXIT ;  /* 0x000000000000094d */ /* 0x000fea0003800000 */
.L_x_14:
[----:B------:R-:W-:-:S08]  /*1600*/  NOP ;  /* 0x0000000000007918 */ /* 0x000fd00000000000 */
[----:B------:R-:W0:Y:S02]  /*1610*/  USETMAXREG.TRY_ALLOC.CTAPOOL UP1, 0xe8 ;  /* 0x000000e8000079c8 */ /* 0x000e240008020600 */
[----:B0-----:R-:W-:-:S13]  /*1620*/  PLOP3.LUT P0, PT, PT, PT, UP1, 0x80, 0x0 ;  /* 0x000000000000781c */ /* 0x001fda0003f0f018 */
[----:B------:R-:W-:Y:S05]  /*1630*/  @!P0 BRA `(.L_x_14) ;  /* 0xfffffffc00f08947 */ /* 0x000fea000383ffff */
[----:B------:R-:W-:-:S13]  /*1640*/  LOP3.LUT P0, RZ, R0, 0xff, RZ, 0xc0, !PT ;  /* 0x000000ff00ff7812 */ /* 0x000fda000780c0ff */
[----:B------:R-:W-:Y:S05]  /*1650*/  @!P0 EXIT ;  /* 0x000000000000894d */ /* 0x000fea0003800000 */
[----:B------:R-:W-:Y:S01]  /*1660*/  SHF.R.S32.HI R0, RZ, 0x1f, R3 ;  /* 0x0000001fff007819 */ /* 0x000fe20000011403 */
[----:B------:R-:W0:Y:S01]  /*1670*/  S2UR UR5, SR_CgaCtaId ;  /* 0x00000000000579c3 */ /* 0x000e220000008800 */
[----:B------:R-:W-:Y:S02]  /*1680*/  USHF.R.U32.HI UR4, URZ, 0x5, UR39 ;  /* 0x000000053f047899 */ /* 0x000fe40008011627 */
[CC--:B------:R-:W-:Y:S01]  /*1690*/  LEA.HI R4, R0.reuse, R3.reuse, RZ, 0x2 ;  /* 0x0000000300047211 */ /* 0x0c0fe200078f10ff */
[----:B------:R-:W-:Y:S01]  /*16a0*/  UMOV UR41, 0x400 ;  /* 0x0000040000297882 */ /* 0x000fe20000000000 */
[----:B------:R-:W-:Y:S01]  /*16b0*/  LEA.HI R0, R0, R3, RZ, 0x5 ;  /* 0x0000000300007211 */ /* 0x000fe200078f28ff */
[----:B------:R-:W-:Y:S01]  /*16c0*/  ULOP3.LUT UR44, UR39, 0x1f, URZ, 0xc0, !UPT ;  /* 0x0000001f272c7892 */ /* 0x000fe2000f8ec03f */
[--C-:B------:R-:W-:Y:S01]  /*16d0*/  SHF.R.S32.HI R48, RZ, 0x2, R4.reuse ;  /* 0x00000002ff307819 */ /* 0x100fe20000011404 */
[----:B------:R-:W1:Y:S01]  /*16e0*/  LDC.64 R52, c[0x0][0x5c8] ;  /* 0x00017200ff347b82 */ /* 0x000e620000000a00 */
[----:B------:R-:W-:Y:S01]  /*16f0*/  SHF.R.S32.HI R5, RZ, 0x1f, R4 ;  /* 0x0000001fff057819 */ /* 0x000fe20000011404 */
[----:B------:R-:W-:Y:S01]  /*1700*/  ULOP3.LUT UR4, UR4, 0x1, URZ, 0xc0, !UPT ;  /* 0x0000000104047892 */ /* 0x000fe2000f8ec03f */
[----:B------:R-:W-:Y:S01]  /*1710*/  LOP3.LUT R4, R4, 0xfffffffc, RZ, 0xc0, !PT ;  /* 0xfffffffc04047812 */ /* 0x000fe200078ec0ff */
[----:B------:R-:W-:Y:S01]  /*1720*/  USEL UR44, UR44, URZ, !UP0 ;  /* 0x0000003f2c2c7287 */ /* 0x000fe2000c000000 */
[----:B------:R-:W-:Y:S01]  /*1730*/  LEA.HI R5, R5, R48, RZ, 0x3 ;  /* 0x0000003005057211 */ /* 0x000fe200078f18ff */
[----:B------:R-:W-:-:S02]  /*1740*/  UISETP.EQ.U32.AND UP0, UPT, UR4, 0x1, !UP0 ;  /* 0x000000010400788c */ /* 0x000fc4000c702070 */
[----:B------:R-:W-:Y:S01]  /*1750*/  IMAD.IADD R4, R3, 0x1, -R4 ;  /* 0x0000000103047824 */ /* 0x000fe200078e0a04 */
[----:B------:R-:W-:Y:S01]  /*1760*/  LOP3.LUT R5, R5, 0xfffffff8, RZ, 0xc0, !PT ;  /* 0xfffffff805057812 */ /* 0x000fe200078ec0ff */
[----:B------:R-:W-:Y:S01]  /*1770*/  UISETP.LT.AND UP1, UPT, UR39, 0x1, UPT ;  /* 0x000000012700788c */ /* 0x000fe2000bf21270 */
[----:B------:R-:W-:Y:S01]  /*1780*/  SHF.R.S32.HI R3, RZ, 0x5, R0 ;  /* 0x00000005ff037819 */ /* 0x000fe20000011400 */
[----:B------:R-:W-:Y:S01]  /*1790*/  VIADD R0, R55, 0xffffffff ;  /* 0xffffffff37007836 */ /* 0x000fe20000000000 */
[----:B------:R-:W-:Y:S01]  /*17a0*/  ULDC UR43, c[0x0][0x658] ;  /* 0x00019600002b7ab9 */ /* 0x000fe20000000800 */
[----:B------:R-:W-:Y:S01]  /*17b0*/  IMAD.IADD R48, R48, 0x1, -R5 ;  /* 0x0000000130307824 */ /* 0x000fe200078e0a05 */
[----:B------:R-:W-:Y:S01]  /*17c0*/  UMOV UR6, 0xffffffff ;  /* 0xffffffff00067882 */ /* 0x000fe20000000000 */
[----:B------:R-:W2:Y:S01]  /*17d0*/  LDC R5, c[0x0][0x288] ;  /* 0x0000a200ff057b82 */ /* 0x000ea20000000800 */
[----:B0-----:R-:W-:Y:S01]  /*17e0*/  ULEA UR41, UR5, UR41, 0x18 ;  /* 0x0000002905297291 */ /* 0x001fe2000f8ec03f */
[C---:B------:R-:W-:Y:S01]  /*17f0*/  ISETP.NE.AND P0, PT, R0.reuse, RZ, PT ;  /* 0x000000ff0000720c */ /* 0x040fe20003f05270 */
[----:B------:R-:W-:Y:S01]  /*1800*/  IMAD.SHL.U32 R0, R0, 0x8, RZ ;  /* 0x0000000800007824 */ /* 0x000fe200078e00ff */
[--C-:B------:R-:W-:Y:S01]  /*1810*/  SHF.R.S32.HI R49, RZ, 0x1f, R48.reuse ;  /* 0x0000001fff317819 */ /* 0x100fe20000011430 */
[----:B------:R-:W-:Y:S01]  /*1820*/  UIADD3 UR4, UR41, 0x20300, URZ ;  /* 0x0002030029047890 */ /* 0x000fe2000fffe03f */
[----:B------:R-:W-:Y:S01]  /*1830*/  IMAD.SHL.U32 R50, R4, 0x2, RZ ;  /* 0x0000000204327824 */ /* 0x000fe200078e00ff */
[----:B------:R-:W-:Y:S01]  /*1840*/  UIADD3 UR5, UR41, 0x300, URZ ;  /* 0x0000030029057890 */ /* 0x000fe2000fffe03f */
[C-C-:B------:R-:W-:Y:S01]  /*1850*/  IMAD R57, R3.reuse, -0x10, -R48.reuse ;  /* 0xfffffff003397824 */ /* 0x140fe200078e0a30 */
[----:B------:R-:W-:Y:S01]  /*1860*/  UIADD3 UR52, UR41, 0x210, URZ ;  /* 0x0000021029347890 */ /* 0x000fe2000fffe03f */
[----:B------:R-:W-:Y:S01]  /*1870*/  LOP3.LUT R0, R0, 0x8, RZ, 0xc0, !PT ;  /* 0x0000000800007812 */ /* 0x000fe200078ec0ff */
[----:B------:R-:W-:Y:S01]  /*1880*/  USHF.R.U32.HI UR4, URZ, 0x4, UR4 ;  /* 0x000000043f047899 */ /* 0x000fe20008011604 */
[C---:B-1----:R-:W-:Y:S01]  /*1890*/  SHF.L.U64.HI R53, R52.reuse, 0x3, R53 ;  /* 0x0000000334357819 */ /* 0x042fe20000010235 */
[----:B------:R-:W-:Y:S01]  /*18a0*/  USHF.R.U32.HI UR5, URZ, 0x4, UR5 ;  /* 0x000000043f057899 */ /* 0x000fe20008011605 */
[----:B------:R-:W-:Y:S01]  /*18b0*/  IMAD.WIDE R48, R3, 0x10, R48 ;  /* 0x0000001003307825 */ /* 0x000fe200078e0230 */
[----:B------:R-:W-:Y:S01]  /*18c0*/  ULDC UR8, c[0x0][0x284] ;  /* 0x0000a10000087ab9 */ /* 0x000fe20000000800 */
[----:B------:R-:W-:Y:S01]  /*18d0*/  USEL UR50, UR39, 0x1, UP1 ;  /* 0x0000000127327887 */ /* 0x000fe20008800000 */
[----:B------:R-:W-:Y:S01]  /*18e0*/  SEL R58, RZ, 0x1, P0 ;  /* 0x00000001ff3a7807 */ /* 0x000fe20000000000 */
[----:B------:R-:W-:Y:S01]  /*18f0*/  USHF.L.U32 UR6, UR6, UR43, URZ ;  /* 0x0000002b06067299 */ /* 0x000fe2000800063f */
[----:B------:R-:W-:Y:S01]  /*1900*/  IMAD.SHL.U32 R52, R52, 0x8, RZ ;  /* 0x0000000834347824 */ /* 0x000fe200078e00ff */
[----:B------:R-:W-:Y:S01]  /*1910*/  ULOP3.LUT UR4, UR4, 0x3fff, URZ, 0xc0, !UPT ;  /* 0x00003fff04047892 */ /* 0x000fe2000f8ec03f */
[----:B------:R-:W-:Y:S01]  /*1920*/  LEA R55, R55, UR52, 0x3 ;  /* 0x0000003437377c11 */ /* 0x000fe2000f8e18ff */
[----:B------:R-:W-:Y:S01]  /*1930*/  ULOP3.LUT UR5, UR5, 0x3fff, URZ, 0xc0, !UPT ;  /* 0x00003fff05057892 */ /* 0x000fe2000f8ec03f */
[----:B------:R-:W-:Y:S01]  /*1940*/  LOP3.LUT R59, R0, 0x8, RZ, 0x3c, !PT ;  /* 0x00000008003b7812 */ /* 0x000fe200078e3cff */
[----:B--2---:R-:W-:Y:S01]  /*1950*/  IMAD R54, R4, -0x2, R5 ;  /* 0xfffffffe04367824 */ /* 0x004fe200078e0205 */
[----:B------:R-:W-:Y:S01]  /*1960*/  LOP3.LUT R56, R0, 0x18, RZ, 0x3c, !PT ;  /* 0x0000001800387812 */ /* 0x000fe200078e3cff */
[----:B------:R-:W-:Y:S01]  /*1970*/  VIADD R57, R57, UR8 ;  /* 0x0000000839397c36 */ /* 0x000fe20008000000 */
[----:B------:R-:W-:Y:S01]  /*1980*/  SHF.R.S32.HI R51, RZ, 0x1f, R50 ;  /* 0x0000001fff337819 */ /* 0x000fe20000011432 */
[----:B------:R-:W-:Y:S01]  /*1990*/  ULDC UR42, c[0x0][0x600] ;  /* 0x00018000002a7ab9 */ /* 0x000fe20000000800 */
[----:B------:R-:W-:Y:S01]  /*19a0*/  UMOV UR7, 0x1 ;  /* 0x0000000100077882 */ /* 0x000fe20000000000 */
[----:B------:R-:W-:-:S02]  /*19b0*/  ULOP3.LUT UR51, UR36, 0x1, URZ, 0xfc, !UPT ;  /* 0x0000000124337892 */ /* 0x000fc4000f8efc3f */
[----:B------:R-:W-:Y:S02]  /*19c0*/  USHF.L.U32 UR49, UR39, 0x1, URZ ;  /* 0x0000000127317899 */ /* 0x000fe4000800063f */
[----:B------:R-:W-:Y:S02]  /*19d0*/  USHF.L.U64.HI UR40, UR54, 0x1, UR37 ;  /* 0x0000000136287899 */ /* 0x000fe40008010225 */
[----:B------:R-:W-:Y:S02]  /*19e0*/  UIADD3 UR42, UR42, -0x1, URZ ;  /* 0xffffffff2a2a7890 */ /* 0x000fe4000fffe03f */
[----:B------:R-:W-:Y:S02]  /*19f0*/  USHF.L.U32 UR43, UR7, UR43, URZ ;  /* 0x0000002b072b7299 */ /* 0x000fe4000800063f */
[----:B------:R-:W-:Y:S02]  /*1a00*/  UIADD3 UR50, -UR50, UR39, URZ ;  /* 0x0000002732327290 */ /* 0x000fe4000fffe13f */
[----:B------:R-:W-:-:S02]  /*1a10*/  ULOP3.LUT UR45, URZ, UR6, URZ, 0x33, !UPT ;  /* 0x000000063f2d7292 */ /* 0x000fc4000f8e333f */
[----:B------:R-:W-:Y:S02]  /*1a20*/  USEL UR46, URZ, 0x1, !UP0 ;  /* 0x000000013f2e7887 */ /* 0x000fe4000c000000 */
[----:B------:R-:W-:Y:S02]  /*1a30*/  ULOP3.LUT UR47, UR4, 0x10000, URZ, 0xfc, !UPT ;  /* 0x00010000042f7892 */ /* 0x000fe4000f8efc3f */
[----:B------:R-:W-:-:S12]  /*1a40*/  ULOP3.LUT UR48, UR5, 0x10000, URZ, 0xfc, !UPT ;  /* 0x0001000005307892 */ /* 0x000fd8000f8efc3f */
.L_x_82:
[----:B------:R-:W-:-:S04]  /*1a50*/  SHF.L.U32 R0, R58, 0x1f, RZ ;  /* 0x0000001f3a007819 */ /* 0x000fc800000006ff */
[----:B------:R-:W0:Y:S02]  /*1a60*/  SYNCS.PHASECHK.TRANS64.TRYWAIT P0, [R55+URZ+-0x8], R0 ;  /* 0xfffff800370075a7 */ /* 0x000e24000800017f */
[----:B01234-:R-:W-:Y:S05]  /*1a70*/  @!P0 BRA `(.L_x_15) ;  /* 0x0000004c00488947 */ /* 0x01ffea0003800000 */
.L_x_132:
[----:B------:R-:W-:Y:S02]  /*1a80*/  ULDC UR4, c[0x0][0x28c] ;  /* 0x0000a30000047ab9 */ /* 0x000fe40000000800 */
[----:B------:R-:W-:-:S13]  /*1a90*/  ISETP.LT.AND P0, PT, RZ, UR4, PT ;  /* 0x00000004ff007c0c */ /* 0x000fda000bf01270 */
[----:B------:R-:W-:Y:S05]  /*1aa0*/  @P0 BRA `(.L_x_16) ;  /* 0x0000000000400947 */ /* 0x000fea0003800000 */
[----:B0-----:R-:W-:Y:S01]  /*1ab0*/  MOV R0, 0x0 ;  /* 0x0000000000007802 */ /* 0x001fe20000000f00 */
[----:B------:R-:W-:Y:S01]  /*1ac0*/  ULDC.64 UR4, c[0x4][0x68] ;  /* 0x01001a0000047ab9 */ /* 0x000fe20000000a00 */
[----:B------:R-:W-:Y:S01]  /*1ad0*/  ULDC.64 UR6, c[0x4][0x8] ;  /* 0x0100020000067ab9 */ /* 0x000fe20000000a00 */
[----:B------:R-:W-:Y:S01]  /*1ae0*/  IMAD.U32 R4, RZ, RZ, UR4 ;  /* 0x00000004ff047e24 */ /* 0x000fe2000f8e00ff */
[----:B------:R0:W1:Y:S01]  /*1af0*/  LDC.64 R14, c[0x4][R0] ;  /* 0x01000000000e7b82 */ /* 0x0000620000000a00 */
[----:B------:R-:W-:Y:S01]  /*1b00*/  IMAD.U32 R5, RZ, RZ, UR5 ;  /* 0x00000005ff057e24 */ /* 0x000fe2000f8e00ff */
[----:B------:R-:W-:Y:S01]  /*1b10*/  ULDC.64 UR4, c[0x4][0x70] ;  /* 0x01001c0000047ab9 */ /* 0x000fe20000000a00 */
[----:B------:R-:W-:Y:S02]  /*1b20*/  IMAD.U32 R10, RZ, RZ, UR6 ;  /* 0x00000006ff0a7e24 */ /* 0x000fe4000f8e00ff */
[----:B------:R-:W-:Y:S02]  /*1b30*/  IMAD.U32 R6, RZ, RZ, UR4 ;  /* 0x00000004ff067e24 */ /* 0x000fe4000f8e00ff */
[----:B------:R-:W-:-:S02]  /*1b40*/  IMAD.U32 R7, RZ, RZ, UR5 ;  /* 0x00000005ff077e24 */ /* 0x000fc4000f8e00ff */
[----:B------:R-:W-:Y:S02]  /*1b50*/  IMAD.U32 R11, RZ, RZ, UR7 ;  /* 0x00000007ff0b7e24 */ /* 0x000fe4000f8e00ff */
[----:B------:R-:W-:Y:S02]  /*1b60*/  IMAD.MOV.U32 R8, RZ, RZ, 0x1e1 ;  /* 0x000001e1ff087424 */ /* 0x000fe400078e00ff */
[----:B------:R-:W-:Y:S02]  /*1b70*/  IMAD.MOV.U32 R12, RZ, RZ, 0x1 ;  /* 0x00000001ff0c7424 */ /* 0x000fe400078e00ff */
[----:B0-----:R-:W-:-:S07]  /*1b80*/  IMAD.MOV.U32 R13, RZ, RZ, RZ ;  /* 0x000000ffff0d7224 */ /* 0x001fce00078e00ff */
[----:B------:R-:W-:-:S07]  /*1b90*/  LEPC R20, `(.L_x_16) ;  /* 0x000000001014794e */ /* 0x000fce0000000000 */
[----:B-1---5:R-:W-:Y:S05]  /*1ba0*/  CALL.ABS.NOINC R14 ;  /* 0x000000000e007343 */ /* 0x022fea0003c00000 */
.L_x_16:
[----:B0-----:R-:W-:-:S05]  /*1bb0*/  IMAD.U32 R0, RZ, RZ, UR51 ;  /* 0x00000033ff007e24 */ /* 0x001fca000f8e00ff */
[----:B------:R-:W-:-:S13]  /*1bc0*/  ISETP.NE.AND P0, PT, R0, 0x3, PT ;  /* 0x000000030000780c */ /* 0x000fda0003f05270 */
[----:B------:R-:W-:Y:S05]  /*1bd0*/  @!P0 BRA `(.L_x_17) ;  /* 0x0000000000048947 */ /* 0x000fea0003800000 */
[----:B------:R-:W-:Y:S01]  /*1be0*/  BPT.TRAP 0x1 ;  /* 0x000000040000795c */ /* 0x000fe20000300000 */
.L_x_17:
[----:B------:R-:W-:Y:S02]  /*1bf0*/  IMAD.U32 R3, RZ, RZ, UR44 ;  /* 0x0000002cff037e24 */ /* 0x000fe4000f8e00ff */
[----:B------:R-:W-:-:S03]  /*1c00*/  IMAD.U32 R0, RZ, RZ, UR46 ;  /* 0x0000002eff007e24 */ /* 0x000fc6000f8e00ff */
[----:B------:R-:W-:Y:S02]  /*1c10*/  LEA R3, R3, UR41, 0x3 ;  /* 0x0000002903037c11 */ /* 0x000fe4000f8e18ff */
[----:B------:R-:W-:-:S04]  /*1c20*/  SHF.L.U32 R0, R0, 0x1f, RZ ;  /* 0x0000001f00007819 */ /* 0x000fc800000006ff */
[----:B------:R0:W1:Y:S01]  /*1c30*/  SYNCS.PHASECHK.TRANS64.TRYWAIT P1, [R3+URZ], R0 ;  /* 0x00000000030075a7 */ /* 0x000062000802017f */
[----:B------:R-:W-:Y:S05]  /*1c40*/  @!P0 BRA `(.L_x_18) ;  /* 0x0000000000048947 */ /* 0x000fea0003800000 */
[----:B------:R-:W-:Y:S01]  /*1c50*/  BPT.TRAP 0x1 ;  /* 0x000000040000795c */ /* 0x000fe20000300000 */
.L_x_18:
[----:B-1----:R-:W-:Y:S05]  /*1c60*/  @P1 BRA `(.L_x_19) ;  /* 0x0000000000081947 */ /* 0x002fea0003800000 */
[----:B------:R-:W1:Y:S02]  /*1c70*/  SYNCS.PHASECHK.TRANS64.TRYWAIT P1, [R3+URZ], R0 ;  /* 0x00000000030075a7 */ /* 0x000e64000802017f */
[----:B-1----:R-:W-:Y:S05]  /*1c80*/  @!P1 BRA `(.L_x_20) ;  /* 0x0000004800d89947 */ /* 0x002fea0003800000 */
.L_x_19:
[----:B------:R-:W-:Y:S05]  /*1c90*/  WARPSYNC.ALL ;  /* 0x0000000000007948 */ /* 0x000fea0003800000 */
[----:B------:R-:W-:Y:S01]  /*1ca0*/  ULEA UR8, UR44, UR48, 0x8 ;  /* 0x000000302c087291 */ /* 0x000fe2000f8e403f */
[----:B------:R-:W-:Y:S01]  /*1cb0*/  WARPGROUP.ARRIVE ;  /* 0x00000000000079c5 */ /* 0x000fe20000000000 */
[----:B------:R-:W-:Y:S01]  /*1cc0*/  UIMAD UR9, UR44, 0xc0, UR47 ;  /* 0x000000c02c0978a4 */ /* 0x000fe2000f8e022f */
[----:B01----:R-:W-:Y:S01]  /*1cd0*/  IMAD.U32 R0, RZ, RZ, UR50 ;  /* 0x00000032ff007e24 */ /* 0x003fe2000f8e00ff */
[----:B------:R-:W-:Y:S01]  /*1ce0*/  UMOV UR5, 0x80000020 ;  /* 0x8000002000057882 */ /* 0x000fe20000000000 */
[----:B------:R-:W-:Y:S01]  /*1cf0*/  UMOV UR7, 0x80000020 ;  /* 0x8000002000077882 */ /* 0x000fe20000000000 */
[----:B------:R-:W-:Y:S01]  /*1d00*/  UIADD3 UR10, UR9, 0x40, URZ ;  /* 0x00000040090a7890 */ /* 0x000fe2000fffe03f */
[----:B------:R-:W-:-:S02]  /*1d10*/  UMOV UR4, UR8 ;  /* 0x0000000800047c82 */ /* 0x000fc40008000000 */
[----:B------:R-:W-:Y:S01]  /*1d20*/  UMOV UR6, UR9 ;  /* 0x0000000900067c82 */ /* 0x000fe20008000000 */
[----:B------:R-:W-:Y:S01]  /*1d30*/  UIADD3 UR11, UR9, 0x80, URZ ;  /* 0x00000080090b7890 */ /* 0x000fe2000fffe03f */
[----:B------:R-:W-:Y:S01]  /*1d40*/  HGMMA.64x16x16.F32.BF16 R40, gdesc[UR4], RZ, !UPT, gsb0 ;  /* 0x00200000042879f0 */ /* 0x000fe2000c0018ff */
[----:B------:R-:W-:Y:S01]  /*1d50*/  UMOV UR7, 0x80000020 ;  /* 0x8000002000077882 */ /* 0x000fe20000000000 */
[----:B------:R-:W-:Y:S01]  /*1d60*/  UMOV UR6, UR10 ;  /* 0x0000000a00067c82 */ /* 0x000fe20008000000 */
[----:B------:R-:W-:Y:S01]  /*1d70*/  ISETP.GE.AND P1, PT, R0, 0x1, PT ;  /* 0x000000010000780c */ /* 0x000fe20003f26270 */
[----:B------:R-:W-:Y:S02]  /*1d80*/  WARPGROUP.DEPBAR.LE gsb0, 0x0 ;  /* 0x00008000000079c5 */ /* 0x000fe40000010000 */
[----:B------:R-:W-:-:S06]  /*1d90*/  WARPGROUP.ARRIVE ;  /* 0x00000000000079c5 */ /* 0x000fcc0000000000 */
[----:B------:R-:W-:Y:S01]  /*1da0*/  HGMMA.64x16x16.F32.BF16 R32, gdesc[UR4], RZ, !UPT, gsb0 ;  /* 0x00200000042079f0 */ /* 0x000fe2000c0018ff */
[----:B------:R-:W-:Y:S01]  /*1db0*/  UMOV UR6, UR11 ;  /* 0x0000000b00067c82 */ /* 0x000fe20008000000 */
[----:B------:R-:W-:Y:S01]  /*1dc0*/  UMOV UR7, 0x80000020 ;  /* 0x8000002000077882 */ /* 0x000fe20000000000 */
[----:B------:R-:W-:Y:S02]  /*1dd0*/  WARPGROUP.DEPBAR.LE gsb0, 0x0 ;  /* 0x00008000000079c5 */ /* 0x000fe40000010000 */
[----:B------:R-:W-:-:S06]  /*1de0*/  WARPGROUP.ARRIVE ;  /* 0x00000000000079c5 */ /* 0x000fcc0000000000 */
[----:B------:R-:W-:Y:S01]  /*1df0*/  HGMMA.64x16x16.F32.BF16 R24, gdesc[UR4], RZ, !UPT, gsb0 ;  /* 0x00200000041879f0 */ /* 0x000fe2000c0018ff */
[----:B------:R-:W-:Y:S02]  /*1e00*/  UIADD3 UR4, UR8, 0x2, URZ ;  /* 0x0000000208047890 */ /* 0x000fe4000fffe03f */
[----:B------:R-:W-:Y:S01]  /*1e10*/  UIADD3 UR6, UR9, 0x2, URZ ;  /* 0x0000000209067890 */ /* 0x000fe2000fffe03f */
[----:B------:R-:W-:Y:S01]  /*1e20*/  UMOV UR5, 0x80000020 ;  /* 0x8000002000057882 */ /* 0x000fe20000000000 */
[----:B------:R-:W-:Y:S01]  /*1e30*/  UMOV UR7, 0x80000020 ;  /* 0x8000002000077882 */ /* 0x000fe20000000000 */
[----:B------:R-:W-:Y:S02]  /*1e40*/  UIADD3 UR8, UR9, 0x42, URZ ;  /* 0x0000004209087890 */ /* 0x000fe4000fffe03f */
[----:B------:R-:W-:Y:S01]  /*1e50*/  UIADD3 UR9, UR9, 0x82, URZ ;  /* 0x0000008209097890 */ /* 0x000fe2000fffe03f */
[----:B------:R-:W-:Y:S02]  /*1e60*/  WARPGROUP.DEPBAR.LE gsb0, 0x0 ;  /* 0x00008000000079c5 */ /* 0x000fe40000010000 */
[----:B------:R-:W-:-:S06]  /*1e70*/  WARPGROUP.ARRIVE ;  /* 0x00000000000079c5 */ /* 0x000fcc0000000000 */
[----:B------:R-:W-:Y:S01]  /*1e80*/  HGMMA.64x16x16.F32.BF16 R40, gdesc[UR4], R40, gsb0 ;  /* 0x00200000042879f0 */ /* 0x000fe20008001828 */
[----:B------:R-:W-:Y:S01]  /*1e90*/  UMOV UR6, UR8 ;  /* 0x0000000800067c82 */ /* 0x000fe20008000000 */
[----:B------:R-:W-:Y:S01]  /*1ea0*/  UMOV UR7, 0x80000020 ;  /* 0x8000002000077882 */ /* 0x000fe20000000000 */
[----:B------:R-:W-:Y:S02]  /*1eb0*/  WARPGROUP.DEPBAR.LE gsb0, 0x0 ;  /* 0x00008000000079c5 */ /* 0x000fe40000010000 */
[----:B------:R-:W-:-:S06]  /*1ec0*/  WARPGROUP.ARRIVE ;  /* 0x00000000000079c5 */ /* 0x000fcc0000000000 */
[----:B------:R-:W-:Y:S01]  /*1ed0*/  HGMMA.64x16x16.F32.BF16 R32, gdesc[UR4], R32, gsb0 ;  /* 0x00200000042079f0 */ /* 0x000fe20008001820 */
[----:B------:R-:W-:Y:S01]  /*1ee0*/  UMOV UR6, UR9 ;  /* 0x0000000900067c82 */ /* 0x000fe20008000000 */
[----:B------:R-:W-:Y:S01]  /*1ef0*/  UMOV UR7, 0x80000020 ;  /* 0x8000002000077882 */ /* 0x000fe20000000000 */
[----:B------:R-:W-:Y:S02]  /*1f00*/  WARPGROUP.DEPBAR.LE gsb0, 0x0 ;  /* 0x00008000000079c5 */ /* 0x000fe40000010000 */
[----:B------:R-:W-:-:S06]  /*1f10*/  WARPGROUP.ARRIVE ;  /* 0x00000000000079c5 */ /* 0x000fcc0000000000 */
[----:B------:R-:W-:Y:S03]  /*1f20*/  HGMMA.64x16x16.F32.BF16 R24, gdesc[UR4], R24, gsb0 ;  /* 0x00200000041879f0 */ /* 0x000fe60008001818 */
[----:B------:R-:W-:Y:S02]  /*1f30*/  WARPGROUP.DEPBAR.LE gsb0, 0x0 ;  /* 0x00008000000079c5 */ /* 0x000fe40000010000 */
[----:B------:R-:W-:Y:S05]  /*1f40*/  @!P1 BRA `(.L_x_21) ;  /* 0x00000004003c9947 */ /* 0x000fea0003800000 */
[----:B------:R-:W-:Y:S01]  /*1f50*/  UIADD3 UR8, UR44, 0x1, URZ ;  /* 0x000000012c087890 */ /* 0x000fe2000fffe03f */
[----:B------:R-:W-:Y:S01]  /*1f60*/  IMAD.U32 R0, RZ, RZ, UR50 ;  /* 0x00000032ff007e24 */ /* 0x000fe2000f8e00ff */
[----:B------:R-:W-:Y:S02]  /*1f70*/  UMOV UR9, UR44 ;  /* 0x0000002c00097c82 */ /* 0x000fe40008000000 */
[----:B------:R-:W-:-:S04]  /*1f80*/  UISETP.NE.AND UP0, UPT, UR8, 0x20, UPT ;  /* 0x000000200800788c */ /* 0x000fc8000bf05270 */
[----:B------:R-:W-:Y:S02]  /*1f90*/  USEL UR4, URZ, 0x1, UP0 ;  /* 0x000000013f047887 */ /* 0x000fe40008000000 */
[----:B------:R-:W-:Y:S02]  /*1fa0*/  USEL UR8, UR8, URZ, UP0 ;  /* 0x0000003f08087287 */ /* 0x000fe40008000000 */
[----:B------:R-:W-:-:S06]  /*1fb0*/  ULOP3.LUT UR4, UR46, UR4, URZ, 0x3c, !UPT ;  /* 0x000000042e047292 */ /* 0x000fcc000f8e3c3f */
[----:B------:R-:W-:-:S07]  /*1fc0*/  IMAD.U32 R5, RZ, RZ, UR4 ;  /* 0x00000004ff057e24 */ /* 0x000fce000f8e00ff */
.L_x_28:
[----:B01----:R-:W-:Y:S05]  /*1fd0*/  @!P0 BRA `(.L_x_22) ;  /* 0x0000000000048947 */ /* 0x003fea0003800000 */
[----:B------:R-:W-:Y:S01]  /*1fe0*/  BPT.TRAP 0x1 ;  /* 0x000000040000795c */ /* 0x000fe20000300000 */
.L_x_22:
[----:B------:R-:W-:Y:S01]  /*1ff0*/  ULEA UR4, UR8, UR41, 0x3 ;  /* 0x0000002908047291 */ /* 0x000fe2000f8e183f */
[----:B------:R-:W-:-:S08]  /*2000*/  SHF.L.U32 R3, R5, 0x1f, RZ ;  /* 0x0000001f05037819 */ /* 0x000fd000000006ff */
[----:B------:R0:W1:Y:S01]  /*2010*/  SYNCS.PHASECHK.TRANS64.TRYWAIT P1, [UR4], R3 ;  /* 0x00000003ff0075a7 */ /* 0x0000620008020144 */
[----:B------:R-:W-:Y:S05]  /*2020*/  @!P0 BRA `(.L_x_23) ;  /* 0x0000000000048947 */ /* 0x000fea0003800000 */
[----:B------:R-:W-:Y:S01]  /*2030*/  BPT.TRAP 0x1 ;  /* 0x000000040000795c */ /* 0x000fe20000300000 */
.L_x_23:
[----:B-1----:R-:W-:Y:S05]  /*2040*/  @P1 BRA `(.L_x_24) ;  /* 0x0000000000081947 */ /* 0x002fea0003800000 */
[----:B------:R-:W1:Y:S02]  /*2050*/  SYNCS.PHASECHK.TRANS64.TRYWAIT P1, [UR4], R3 ;  /* 0x00000003ff0075a7 */ /* 0x000e640008020144 */
[----:B-1----:R-:W-:Y:S05]  /*2060*/  @!P1 BRA `(.L_x_25) ;  /* 0x0000004400f49947 */ /* 0x002fea0003800000 */
.L_x_24:
[----:B------:R-:W-:Y:S01]  /*2070*/  ULEA UR10, UR8, UR48, 0x8 ;  /* 0x00000030080a7291 */ /* 0x000fe2000f8e403f */
[----:B------:R-:W-:Y:S01]  /*2080*/  WARPGROUP.ARRIVE ;  /* 0x00000000000079c5 */ /* 0x000fe20000000000 */
[----:B------:R-:W-:Y:S01]  /*2090*/  UIMAD UR11, UR8, 0xc0, UR47 ;  /* 0x000000c0080b78a4 */ /* 0x000fe2000f8e022f */
[----:B------:R-:W-:Y:S01]  /*20a0*/  UMOV UR5, 0x80000020 ;  /* 0x8000002000057882 */ /* 0x000fe20000000000 */
[----:B------:R-:W-:Y:S02]  /*20b0*/  UMOV UR7, 0x80000020 ;  /* 0x8000002000077882 */ /* 0x000fe40000000000 */
[----:B------:R-:W-:Y:S01]  /*20c0*/  UIADD3 UR12, UR11, 0x40, URZ ;  /* 0x000000400b0c7890 */ /* 0x000fe2000fffe03f */
[----:B------:R-:W-:Y:S02]  /*20d0*/  UMOV UR4, UR10 ;  /* 0x0000000a00047c82 */ /* 0x000fe40008000000 */
[----:B------:R-:W-:Y:S01]  /*20e0*/  UMOV UR6, UR11 ;  /* 0x0000000b00067c82 */ /* 0x000fe20008000000 */
[----:B------:R-:W-:Y:S01]  /*20f0*/  UIADD3 UR13, UR11, 0x80, URZ ;  /* 0x000000800b0d7890 */ /* 0x000fe2000fffe03f */
[----:B------:R-:W-:Y:S01]  /*2100*/  HGMMA.64x16x16.F32.BF16 R40, gdesc[UR4], R40, gsb0 ;  /* 0x00200000042879f0 */ /* 0x000fe20008001828 */
[----:B------:R-:W-:Y:S01]  /*2110*/  UMOV UR7, 0x80000020 ;  /* 0x8000002000077882 */ /* 0x000fe20000000000 */
[----:B------:R-:W-:Y:S01]  /*2120*/  UMOV UR6, UR12 ;  /* 0x0000000c00067c82 */ /* 0x000fe20008000000 */
[----:B------:R-:W-:-:S02]  /*2130*/  WARPGROUP.DEPBAR.LE gsb0, 0x0 ;  /* 0x00008000000079c5 */ /* 0x000fc40000010000 */
[----:B------:R-:W-:-:S06]  /*2140*/  WARPGROUP.ARRIVE ;  /* 0x00000000000079c5 */ /* 0x000fcc0000000000 */
[----:B------:R-:W-:Y:S01]  /*2150*/  HGMMA.64x16x16.F32.BF16 R32, gdesc[UR4], R32, gsb0 ;  /* 0x00200000042079f0 */ /* 0x000fe20008001820 */
[----:B------:R-:W-:Y:S01]  /*2160*/  UMOV UR6, UR13 ;  /* 0x0000000d00067c82 */ /* 0x000fe20008000000 */
[----:B------:R-:W-:Y:S01]  /*2170*/  UMOV UR7, 0x80000020 ;  /* 0x8000002000077882 */ /* 0x000fe20000000000 */
[----:B------:R-:W-:Y:S02]  /*2180*/  WARPGROUP.DEPBAR.LE gsb0, 0x0 ;  /* 0x00008000000079c5 */ /* 0x000fe40000010000 */
[----:B------:R-:W-:-:S06]  /*2190*/  WARPGROUP.ARRIVE ;  /* 0x00000000000079c5 */ /* 0x000fcc0000000000 */
[----:B------:R-:W-:Y:S01]  /*21a0*/  HGMMA.64x16x16.F32.BF16 R24, gdesc[UR4], R24, gsb0 ;  /* 0x00200000041879f0 */ /* 0x000fe20008001818 */
        /* <DEDUP_REMOVED lines=21> */
[----:B------:R-:W-:Y:S01]  /*2300*/  BPT.TRAP 0x1 ;  /* 0x000000040000795c */ /* 0x000fe20000300000 */
.L_x_26:
[----:B------:R-:W-:Y:S02]  /*2310*/  UISETP.GT.U32.AND UP0, UPT, UR36, 0x1, UPT ;  /* 0x000000012400788c */ /* 0x000fe4000bf04070 */
[----:B------:R-:W-:-:S04]  /*2320*/  ULEA UR4, UR9, UR41, 0x3 ;  /* 0x0000002909047291 */ /* 0x000fc8000f8e183f */
[----:B------:R-:W-:Y:S01]  /*2330*/  UIADD3 UR4, UR4, 0x100, URZ ;  /* 0x0000010004047890 */ /* 0x000fe2000fffe03f */
[----:B------:R-:W-:-:S03]  /*2340*/  PLOP3.LUT P1, PT, PT, PT, UP0, 0x80, 0x0 ;  /* 0x000000000000781c */ /* 0x000fc60003f2f008 */
[----:B------:R-:W-:-:S09]  /*2350*/  UPRMT UR4, URZ, 0x654, UR4 ;  /* 0x000006543f047896 */ /* 0x000fd20008000004 */
[----:B------:R-:W-:Y:S01]  /*2360*/  SYNCS.ARRIVE.TRANS64.RED.A1T0 RZ, [UR4], RZ ;  /* 0x000000ffffff79a7 */ /* 0x000fe20008100404 */
[----:B------:R-:W-:Y:S05]  /*2370*/  @P1 BRA `(.L_x_27) ;  /* 0x0000000000041947 */ /* 0x000fea0003800000 */
[----:B------:R-:W-:Y:S01]  /*2380*/  BPT.TRAP 0x1 ;  /* 0x000000040000795c */ /* 0x000fe20000300000 */
.L_x_27:
[----:B------:R-:W-:Y:S01]  /*2390*/  UIADD3 UR8, UR8, 0x1, URZ ;  /* 0x0000000108087890 */ /* 0x000fe2000fffe03f */
[C---:B------:R-:W-:Y:S01]  /*23a0*/  ISETP.GT.AND P1, PT, R0.reuse, 0x1, PT ;  /* 0x000000010000780c */ /* 0x040fe20003f24270 */
[----:B------:R-:W-:Y:S01]  /*23b0*/  UIADD3 UR9, UR9, 0x1, URZ ;  /* 0x0000000109097890 */ /* 0x000fe2000fffe03f */
[----:B------:R-:W-:Y:S01]  /*23c0*/  VIADD R0, R0, 0xffffffff ;  /* 0xffffffff00007836 */ /* 0x000fe20000000000 */
[----:B------:R-:W-:Y:S02]  /*23d0*/  UISETP.NE.AND UP0, UPT, UR8, 0x20, UPT ;  /* 0x000000200800788c */ /* 0x000fe4000bf05270 */
[----:B------:R-:W-:Y:S02]  /*23e0*/  UISETP.NE.AND UP1, UPT, UR9, 0x20, UPT ;  /* 0x000000200900788c */ /* 0x000fe4000bf25270 */
[----:B------:R-:W-:Y:S02]  /*23f0*/  USEL UR4, URZ, 0x1, UP0 ;  /* 0x000000013f047887 */ /* 0x000fe40008000000 */
[----:B------:R-:W-:-:S02]  /*2400*/  USEL UR8, UR8, URZ, UP0 ;  /* 0x0000003f08087287 */ /* 0x000fc40008000000 */
[----:B------:R-:W-:Y:S02]  /*2410*/  USEL UR9, UR9, URZ, UP1 ;  /* 0x0000003f09097287 */ /* 0x000fe40008800000 */
[----:B------:R-:W-:Y:S01]  /*2420*/  LOP3.LUT R5, R5, UR4, RZ, 0x3c, !PT ;  /* 0x0000000405057c12 */ /* 0x000fe2000f8e3cff */
[----:B------:R-:W-:Y:S09]  /*2430*/  @P1 BRA `(.L_x_28) ;  /* 0xfffffff800e41947 */ /* 0x000ff2000383ffff */
.L_x_21:
[----:B------:R-:W2:Y:S01]  /*2440*/  LDC R0, c[0x0][0x28c] ;  /* 0x0000a300ff007b82 */ /* 0x000ea20000000800 */
[----:B------:R3:W-:Y:S01]  /*2450*/  SYNCS.ARRIVE.TRANS64.A1T0 RZ, [R59+UR52], RZ ;  /* 0x000000ff3bff79a7 */ /* 0x0007e20008100034 */
[----:B--2---:R-:W-:-:S13]  /*2460*/  ISETP.GE.AND P1, PT, R0, 0x1, PT ;  /* 0x000000010000780c */ /* 0x004fda0003f26270 */
[----:B---3--:R-:W-:Y:S05]  /*2470*/  @!P1 BRA `(.L_x_29) ;  /* 0x0000000000309947 */ /* 0x008fea0003800000 */
[----:B------:R-:W-:Y:S05]  /*2480*/  @!P0 BRA `(.L_x_30) ;  /* 0x0000000000048947 */ /* 0x000fea0003800000 */
[----:B------:R-:W-:Y:S01]  /*2490*/  BPT.TRAP 0x1 ;  /* 0x000000040000795c */ /* 0x000fe20000300000 */
.L_x_30:
[----:B------:R-:W-:Y:S02]  /*24a0*/  UIADD3 UR4, UR50, UR44, URZ ;  /* 0x0000002c32047290 */ /* 0x000fe4000fffe03f */
[----:B------:R-:W-:Y:S02]  /*24b0*/  UISETP.GT.U32.AND UP0, UPT, UR36, 0x1, UPT ;  /* 0x000000012400788c */ /* 0x000fe4000bf04070 */
[----:B------:R-:W-:-:S04]  /*24c0*/  USHF.L.U32 UR4, UR4, 0x3, URZ ;  /* 0x0000000304047899 */ /* 0x000fc8000800063f */
[----:B------:R-:W-:Y:S01]  /*24d0*/  ULOP3.LUT UR4, UR4, 0xf8, URZ, 0xc0, !UPT ;  /* 0x000000f804047892 */ /* 0x000fe2000f8ec03f */
[----:B------:R-:W-:-:S03]  /*24e0*/  PLOP3.LUT P0, PT, PT, PT, UP0, 0x80, 0x0 ;  /* 0x000000000000781c */ /* 0x000fc60003f0f008 */
[----:B------:R-:W-:-:S04]  /*24f0*/  UIADD3 UR4, UR41, 0x100, UR4 ;  /* 0x0000010029047890 */ /* 0x000fc8000fffe004 */
[----:B------:R-:W-:-:S09]  /*2500*/  UPRMT UR4, URZ, 0x654, UR4 ;  /* 0x000006543f047896 */ /* 0x000fd20008000004 */
[----:B------:R-:W-:Y:S01]  /*2510*/  SYNCS.ARRIVE.TRANS64.RED.A1T0 RZ, [UR4], RZ ;  /* 0x000000ffffff79a7 */ /* 0x000fe20008100404 */
[----:B------:R-:W-:Y:S05]  /*2520*/  @P0 BRA `(.L_x_29) ;  /* 0x0000000000040947 */ /* 0x000fea0003800000 */
[----:B------:R-:W-:Y:S01]  /*2530*/  BPT.TRAP 0x1 ;  /* 0x000000040000795c */ /* 0x000fe20000300000 */
.L_x_29:
[----:B------:R-:W-:Y:S02]  /*2540*/  SHF.L.U32 R0, R58, 0x1f, RZ ;  /* 0x0000001f3a007819 */ /* 0x000fe400000006ff */
[----:B------:R-:W-:Y:S02]  /*2550*/  SHF.R.S32.HI R9, RZ, 0x1f, R19 ;  /* 0x0000001fff097819 */ /* 0x000fe40000011413 */
[----:B------:R-:W2:Y:S02]  /*2560*/  SYNCS.PHASECHK.TRANS64.TRYWAIT P0, [R55+URZ+0x8], R0 ;  /* 0x00000800370075a7 */ /* 0x000ea4000800017f */
[----:B--2---:R-:W-:Y:S05]  /*2570*/  @!P0 BRA `(.L_x_31) ;  /* 0x0000004000c88947 */ /* 0x004fea0003800000 */
.L_x_133:
[----:B------:R-:W-:Y:S01]  /*2580*/  ULDC.64 UR4, c[0x0][0x5d0] ;  /* 0x0001740000047ab9 */ /* 0x000fe20000000a00 */
[----:B------:R-:W-:Y:S01]  /*2590*/  ULDC UR6, c[0x0][0x284] ;  /* 0x0000a10000067ab9 */ /* 0x000fe20000000800 */
[----:B--2---:R-:W-:Y:S02]  /*25a0*/  IMAD R0, R9, UR4, RZ ;  /* 0x0000000409007c24 */ /* 0x004fe4000f8e02ff */
[----:B------:R-:W-:Y:S02]  /*25b0*/  IMAD R10, R2, 0x30, RZ ;  /* 0x00000030020a7824 */ /* 0x000fe400078e02ff */
[C---:B------:R-:W-:Y:S02]  /*25c0*/  IMAD R5, R19.reuse, UR5, R0 ;  /* 0x0000000513057c24 */ /* 0x040fe4000f8e0200 */
[----:B------:R-:W-:Y:S01]  /*25d0*/  IMAD.SHL.U32 R0, R18, 0x40, RZ ;  /* 0x0000004012007824 */ /* 0x000fe200078e00ff */
[----:B------:R-:W-:Y:S01]  /*25e0*/  SHF.R.S32.HI R11, RZ, 0x1f, R10 ;  /* 0x0000001fff0b7819 */ /* 0x000fe2000001140a */
[----:B01----:R-:W-:Y:S01]  /*25f0*/  IMAD.WIDE.U32 R2, R19, UR4, R50 ;  /* 0x0000000413027c25 */ /* 0x003fe2000f8e0032 */
[----:B------:R-:W-:-:S02]  /*2600*/  ULDC.64 UR4, c[0x0][0x5c8] ;  /* 0x0001720000047ab9 */ /* 0x000fc40000000a00 */
[----:B------:R-:W-:Y:S01]  /*2610*/  ISETP.GE.AND P0, PT, R0, UR6, PT ;  /* 0x0000000600007c0c */ /* 0x000fe2000bf06270 */
[----:B------:R-:W-:Y:S01]  /*2620*/  ULDC UR6, c[0x0][0x288] ;  /* 0x0000a20000067ab9 */ /* 0x000fe20000000800 */
[----:B------:R-:W-:Y:S01]  /*2630*/  IADD3 R2, P1, R10, R2, RZ ;  /* 0x000000020a027210 */ /* 0x000fe20007f3e0ff */
[----:B------:R-:W-:Y:S01]  /*2640*/  IMAD.WIDE R14, R18, 0x40, R48 ;  /* 0x00000040120e7825 */ /* 0x000fe200078e0230 */
[----:B------:R-:W-:Y:S02]  /*2650*/  ISETP.GE.OR P0, PT, R10, UR6, P0 ;  /* 0x000000060a007c0c */ /* 0x000fe40008706670 */
[----:B------:R-:W-:Y:S01]  /*2660*/  IADD3.X R3, R11, R3, R5, P1, !PT ;  /* 0x000000030b037210 */ /* 0x000fe20000ffe405 */
[----:B------:R-:W-:-:S04]  /*2670*/  IMAD R7, R15, UR4, RZ ;  /* 0x000000040f077c24 */ /* 0x000fc8000f8e02ff */
[C---:B------:R-:W-:Y:S02]  /*2680*/  IMAD R7, R14.reuse, UR5, R7 ;  /* 0x000000050e077c24 */ /* 0x040fe4000f8e0207 */
[----:B------:R-:W-:-:S04]  /*2690*/  IMAD.WIDE.U32 R20, R14, UR4, R2 ;  /* 0x000000040e147c25 */ /* 0x000fc8000f8e0002 */
[----:B------:R-:W-:Y:S05]  /*26a0*/  @P0 BRA `(.L_x_32) ;  /* 0x0000001800780947 */ /* 0x000fea0003800000 */
[----:B-----5:R-:W-:Y:S01]  /*26b0*/  FSETP.NEU.AND P1, PT, R23, RZ, PT ;  /* 0x000000ff1700720b */ /* 0x020fe20003f2d000 */
[----:B------:R-:W-:Y:S01]  /*26c0*/  IMAD.IADD R60, R54, 0x1, -R10 ;  /* 0x00000001363c7824 */ /* 0x000fe200078e0a0a */
[----:B------:R-:W-:Y:S01]  /*26d0*/  BSSY B0, `(.L_x_32) ;  /* 0x000019b000007945 */ /* 0x000fe20003800000 */
[----:B------:R-:W-:Y:S02]  /*26e0*/  IMAD.IADD R0, R57, 0x1, -R0 ;  /* 0x0000000139007824 */ /* 0x000fe400078e0a00 */
[----:B------:R-:W-:Y:S01]  /*26f0*/  IMAD.IADD R5, R21, 0x1, R7 ;  /* 0x0000000115057824 */ /* 0x000fe200078e0207 */
[----:B------:R-:W-:-:S04]  /*2700*/  ISETP.GT.AND P0, PT, R60, RZ, PT ;  /* 0x000000ff3c00720c */ /* 0x000fc80003f04270 */
[----:B------:R-:W-:-:S03]  /*2710*/  ISETP.GT.AND P2, PT, R0, RZ, P0 ;  /* 0x000000ff0000720c */ /* 0x000fc60000744270 */
[----:B------:R-:W-:Y:S10]  /*2720*/  @!P1 BRA `(.L_x_33) ;  /* 0x00000010008c9947 */ /* 0x000ff40003800000 */
[----:B------:R-:W0:Y:S01]  /*2730*/  LDC.64 R62, c[0x0][0x5b8] ;  /* 0x00016e00ff3e7b82 */ /* 0x000e220000000a00 */
[----:B------:R-:W-:-:S07]  /*2740*/  ULDC.64 UR4, c[0x0][0x5c0] ;  /* 0x0001700000047ab9 */ /* 0x000fce0000000a00 */
[----:B------:R-:W1:Y:S08]  /*2750*/  LDC.64 R64, c[0x0][0x5b0] ;  /* 0x00016c00ff407b82 */ /* 0x000e700000000a00 */
[----:B------:R-:W2:Y:S01]  /*2760*/  LDC.64 R66, c[0x0][0x5a8] ;  /* 0x00016a00ff427b82 */ /* 0x000ea20000000a00 */
[-C--:B0-----:R-:W-:Y:S02]  /*2770*/  IMAD R4, R9, R62.reuse, RZ ;  /* 0x0000003e09047224 */ /* 0x081fe400078e02ff */
[----:B------:R-:W-:-:S04]  /*2780*/  IMAD.WIDE.U32 R2, R19, R62, R50 ;  /* 0x0000003e13027225 */ /* 0x000fc800078e0032 */
[----:B------:R-:W-:Y:S01]  /*2790*/  IMAD R21, R19, R63, R4 ;  /* 0x0000003f13157224 */ /* 0x000fe200078e0204 */
[----:B------:R-:W-:Y:S01]  /*27a0*/  IADD3 R6, P1, R10, R2, RZ ;  /* 0x000000020a067210 */ /* 0x000fe20007f3e0ff */
[----:B-1----:R-:W-:-:S03]  /*27b0*/  IMAD R2, R15, R64, RZ ;  /* 0x000000400f027224 */ /* 0x002fc600078e02ff */
[----:B------:R-:W-:Y:S01]  /*27c0*/  IADD3.X R7, R11, R3, R21, P1, !PT ;  /* 0x000000030b077210 */ /* 0x000fe20000ffe415 */
[C---:B------:R-:W-:Y:S02]  /*27d0*/  IMAD R61, R14.reuse, R65, R2 ;  /* 0x000000410e3d7224 */ /* 0x040fe400078e0202 */
[----:B------:R-:W-:-:S04]  /*27e0*/  IMAD.WIDE.U32 R2, R14, R64, R6 ;  /* 0x000000400e027225 */ /* 0x000fc800078e0006 */
[----:B------:R-:W-:Y:S01]  /*27f0*/  IMAD.IADD R3, R3, 0x1, R61 ;  /* 0x0000000103037824 */ /* 0x000fe200078e023d */
[----:B--2---:R-:W-:-:S04]  /*2800*/  LEA R8, P1, R2, R66, 0x1 ;  /* 0x0000004202087211 */ /* 0x004fc800078208ff */
[----:B------:R-:W-:-:S05]  /*2810*/  LEA.HI.X R9, R2, R67, R3, 0x1, P1 ;  /* 0x0000004302097211 */ /* 0x000fca00008f0c03 */
[----:B------:R-:W2:Y:S01]  /*2820*/  @P2 LDG.E.LTC128B.U16 R18, desc[UR56][R8.64] ;  /* 0x0000003808122981 */ /* 0x000ea2000c1e1520 */
[----:B------:R-:W-:Y:S01]  /*2830*/  IMAD.WIDE.U32 R2, R14, R64, R10 ;  /* 0x000000400e027225 */ /* 0x000fe200078e000a */
[----:B------:R-:W-:Y:S02]  /*2840*/  BSSY B1, `(.L_x_34) ;  /* 0x0000015000017945 */ /* 0x000fe40003800000 */
[----:B------:R-:W-:-:S04]  /*2850*/  IADD3 R12, P1, R50, R2, RZ ;  /* 0x00000002320c7210 */ /* 0x000fc80007f3e0ff */
[----:B------:R-:W-:Y:S02]  /*2860*/  IADD3.X R13, R51, R61, R3, P1, !PT ;  /* 0x0000003d330d7210 */ /* 0x000fe40000ffe403 */
[----:B------:R-:W-:Y:S01]  /*2870*/  LEA R4, P1, R20, UR4, 0x1 ;  /* 0x0000000414047c11 */ /* 0x000fe2000f8208ff */
[----:B------:R-:W-:-:S03]  /*2880*/  IMAD.WIDE.U32 R12, R19, R62, R12 ;  /* 0x0000003e130c7225 */ /* 0x000fc600078e000c */
[----:B------:R-:W-:Y:S02]  /*2890*/  LEA.HI.X R5, R20, UR5, R5, 0x1, P1 ;  /* 0x0000000514057c11 */ /* 0x000fe400088f0c05 */
[----:B------:R-:W-:-:S04]  /*28a0*/  ISETP.GT.AND P1, PT, R60, 0x1, PT ;  /* 0x000000013c00780c */ /* 0x000fc80003f24270 */
[----:B------:R-:W-:Y:S01]  /*28b0*/  ISETP.GT.AND P3, PT, R0, RZ, P1 ;  /* 0x000000ff0000720c */ /* 0x000fe20000f64270 */
[----:B--2---:R-:W-:-:S04]  /*28c0*/  IMAD.U32 R2, R18, 0x10000, RZ ;  /* 0x0001000012027824 */ /* 0x004fc800078e00ff */
[----:B------:R-:W-:Y:S01]  /*28d0*/  FMUL R3, R2, R23 ;  /* 0x0000001702037220 */ /* 0x000fe20000400000 */
[----:B------:R-:W-:-:S03]  /*28e0*/  LEA R2, P4, R12, R66, 0x1 ;  /* 0x000000420c027211 */ /* 0x000fc600078808ff */
[----:B------:R-:W-:-:S05]  /*28f0*/  FFMA R3, R40, R22, R3 ;  /* 0x0000001628037223 */ /* 0x000fca0000000003 */
[----:B------:R-:W-:Y:S01]  /*2900*/  F2FP.BF16.F32.PACK_AB R8, RZ, R3 ;  /* 0x00000003ff08723e */ /* 0x000fe200000010ff */
[----:B------:R-:W-:-:S03]  /*2910*/  IMAD.IADD R3, R21, 0x1, R13 ;  /* 0x0000000115037824 */ /* 0x000fc600078e020d */
[----:B------:R-:W-:Y:S01]  /*2920*/  PRMT R9, R8, 0x7610, R9 ;  /* 0x0000761008097816 */ /* 0x000fe20000000009 */
[----:B------:R-:W-:Y:S01]  /*2930*/  IMAD.SHL.U32 R8, R64, 0x8, RZ ;  /* 0x0000000840087824 */ /* 0x000fe200078e00ff */
[----:B------:R-:W-:-:S03]  /*2940*/  LEA.HI.X R3, R12, R67, R3, 0x1, P4 ;  /* 0x000000430c037211 */ /* 0x000fc600020f0c03 */
[----:B------:R0:W-:Y:S02]  /*2950*/  @P2 STG.E.U16 desc[UR56][R4.64], R9 ;  /* 0x0000000904002986 */ /* 0x0001e4000c101538 */
[----:B0-----:R-:W-:Y:S01]  /*2960*/  SHF.L.U64.HI R9, R64, 0x3, R65 ;  /* 0x0000000340097819 */ /* 0x001fe20000010241 */
[----:B------:R-:W-:Y:S06]  /*2970*/  @!P3 BRA `(.L_x_35) ;  /* 0x000000000004b947 */ /* 0x000fec0003800000 */
[----:B------:R0:W5:Y:S02]  /*2980*/  LDG.E.LTC128B.U16 R18, desc[UR56][R2.64+0x2] ;  /* 0x0000023802127981 */ /* 0x000164000c1e1520 */
.L_x_35:
[----:B------:R-:W-:Y:S05]  /*2990*/  BSYNC B1 ;  /* 0x0000000000017941 */ /* 0x000fea0003800000 */
.L_x_34:
[----:B------:R-:W-:Y:S01]  /*29a0*/  IMAD.WIDE.U32 R8, R14, R64, R8 ;  /* 0x000000400e087225 */ /* 0x000fe200078e0008 */
[----:B------:R-:W-:-:S03]  /*29b0*/  ISETP.GT.AND P0, PT, R0, 0x8, P0 ;  /* 0x000000080000780c */ /* 0x000fc60000704270 */
[----:B-----5:R-:W-:Y:S01]  /*29c0*/  IMAD.U32 R12, R18, 0x10000, RZ ;  /* 0x00010000120c7824 */ /* 0x020fe200078e00ff */
[----:B------:R-:W-:Y:S01]  /*29d0*/  IADD3 R6, P2, R6, R8, RZ ;  /* 0x0000000806067210 */ /* 0x000fe20007f5e0ff */
[----:B------:R-:W-:Y:S02]  /*29e0*/  IMAD.IADD R61, R61, 0x1, R9 ;  /* 0x000000013d3d7824 */ /* 0x000fe400078e0209 */
[----:B------:R-:W-:Y:S02]  /*29f0*/  FMUL R12, R12, R23 ;  /* 0x000000170c0c7220 */ /* 0x000fe40000400000 */
[----:B------:R-:W-:Y:S02]  /*2a00*/  IMAD.X R7, R61, 0x1, R7, P2 ;  /* 0x000000013d077824 */ /* 0x000fe400010e0607 */
[----:B------:R-:W-:Y:S01]  /*2a10*/  FFMA R41, R41, R22, R12 ;  /* 0x0000001629297223 */ /* 0x000fe2000000000c */
[----:B------:R-:W-:-:S04]  /*2a20*/  LEA R12, P2, R6, R66, 0x1 ;  /* 0x00000042060c7211 */ /* 0x000fc800078408ff */
[----:B------:R-:W-:Y:S02]  /*2a30*/  F2FP.BF16.F32.PACK_AB R41, RZ, R41 ;  /* 0x00000029ff29723e */ /* 0x000fe400000010ff */
[----:B------:R-:W-:-:S03]  /*2a40*/  LEA.HI.X R13, R6, R67, R7, 0x1, P2 ;  /* 0x00000043060d7211 */ /* 0x000fc600010f0c07 */
[----:B------:R1:W-:Y:S04]  /*2a50*/  @P3 STG.E.U16 desc[UR56][R4.64+0x2], R41 ;  /* 0x0000022904003986 */ /* 0x0003e8000c101538 */
[----:B------:R-:W2:Y:S01]  /*2a60*/  @P0 LDG.E.LTC128B.U16 R18, desc[UR56][R12.64] ;  /* 0x000000380c120981 */ /* 0x000ea2000c1e1520 */
[----:B------:R-:W-:Y:S01]  /*2a70*/  IADD3 R10, P2, P3, R50, R8, R10 ;  /* 0x00000008320a7210 */ /* 0x000fe20007b5e00a */
[----:B------:R-:W-:Y:S01]  /*2a80*/  BSSY B1, `(.L_x_36) ;  /* 0x0000011000017945 */ /* 0x000fe20003800000 */
[C---:B------:R-:W-:Y:S02]  /*2a90*/  SHF.L.U64.HI R9, R52.reuse, 0x1, R53 ;  /* 0x0000000134097819 */ /* 0x040fe40000010235 */
[----:B------:R-:W-:Y:S02]  /*2aa0*/  IADD3.X R11, R51, R61, R11, P2, P3 ;  /* 0x0000003d330b7210 */ /* 0x000fe400017e640b */
[----:B------:R-:W-:-:S02]  /*2ab0*/  LEA R8, P2, R52, R4, 0x1 ;  /* 0x0000000434087211 */ /* 0x000fc400078408ff */
[----:B------:R-:W-:Y:S01]  /*2ac0*/  ISETP.GT.AND P1, PT, R0, 0x8, P1 ;  /* 0x000000080000780c */ /* 0x000fe20000f24270 */
[----:B------:R-:W-:-:S04]  /*2ad0*/  IMAD.WIDE.U32 R10, R19, R62, R10 ;  /* 0x0000003e130a7225 */ /* 0x000fc800078e000a */
[----:B------:R-:W-:Y:S02]  /*2ae0*/  IMAD.X R9, R9, 0x1, R5, P2 ;  /* 0x0000000109097824 */ /* 0x000fe400010e0605 */
[----:B------:R-:W-:Y:S02]  /*2af0*/  IMAD.IADD R11, R21, 0x1, R11 ;  /* 0x00000001150b7824 */ /* 0x000fe400078e020b */
[----:B--2---:R-:W-:-:S04]  /*2b00*/  IMAD.U32 R6, R18, 0x10000, RZ ;  /* 0x0001000012067824 */ /* 0x004fc800078e00ff */
[----:B------:R-:W-:Y:S01]  /*2b10*/  FMUL R7, R6, R23 ;  /* 0x0000001706077220 */ /* 0x000fe20000400000 */
[----:B------:R-:W-:-:S03]  /*2b20*/  LEA R6, P3, R10, R66, 0x1 ;  /* 0x000000420a067211 */ /* 0x000fc600078608ff */
[----:B------:R-:W-:-:S05]  /*2b30*/  FFMA R7, R42, R22, R7 ;  /* 0x000000162a077223 */ /* 0x000fca0000000007 */
[----:B------:R-:W-:Y:S02]  /*2b40*/  F2FP.BF16.F32.PACK_AB R12, RZ, R7 ;  /* 0x00000007ff0c723e */ /* 0x000fe400000010ff */
[----:B------:R-:W-:-:S03]  /*2b50*/  LEA.HI.X R7, R10, R67, R11, 0x1, P3 ;  /* 0x000000430a077211 */ /* 0x000fc600018f0c0b */
[----:B------:R1:W-:Y:S01]  /*2b60*/  @P0 STG.E.U16 desc[UR56][R8.64], R12 ;  /* 0x0000000c08000986 */ /* 0x0003e2000c101538 */
[----:B------:R-:W-:Y:S05]  /*2b70*/  @!P1 BRA `(.L_x_37) ;  /* 0x0000000000049947 */ /* 0x000fea0003800000 */
[----:B------:R2:W5:Y:S02]  /*2b80*/  LDG.E.LTC128B.U16 R18, desc[UR56][R6.64+0x2] ;  /* 0x0000023806127981 */ /* 0x000564000c1e1520 */
.L_x_37:
[----:B------:R-:W-:Y:S05]  /*2b90*/  BSYNC B1 ;  /* 0x0000000000017941 */ /* 0x000fea0003800000 */
.L_x_36:
[----:B-----5:R-:W-:Y:S01]  /*2ba0*/  IMAD.U32 R10, R18, 0x10000, RZ ;  /* 0x00010000120a7824 */ /* 0x020fe200078e00ff */
[----:B------:R-:W-:Y:S01]  /*2bb0*/  ISETP.GT.AND P0, PT, R60, 0x8, PT ;  /* 0x000000083c00780c */ /* 0x000fe20003f04270 */
[----:B------:R-:W-:Y:S02]  /*2bc0*/  BSSY B1, `(.L_x_38) ;  /* 0x0000008000017945 */ /* 0x000fe40003800000 */
[----:B------:R-:W-:Y:S01]  /*2bd0*/  FMUL R10, R10, R23 ;  /* 0x000000170a0a7220 */ /* 0x000fe20000400000 */
[----:B------:R-:W-:-:S03]  /*2be0*/  ISETP.GT.AND P2, PT, R0, RZ, P0 ;  /* 0x000000ff0000720c */ /* 0x000fc60000744270 */
[----:B------:R-:W-:-:S05]  /*2bf0*/  FFMA R10, R43, R22, R10 ;  /* 0x000000162b0a7223 */ /* 0x000fca000000000a */
[----:B------:R-:W-:-:S05]  /*2c00*/  F2FP.BF16.F32.PACK_AB R10, RZ, R10 ;  /* 0x0000000aff0a723e */ /* 0x000fca00000010ff */
[----:B------:R3:W-:Y:S01]  /*2c10*/  @P1 STG.E.U16 desc[UR56][R8.64+0x2], R10 ;  /* 0x0000020a08001986 */ /* 0x0007e2000c101538 */
[----:B------:R-:W-:Y:S05]  /*2c20*/  @!P2 BRA `(.L_x_39) ;  /* 0x000000000004a947 */ /* 0x000fea0003800000 */
[----:B------:R4:W5:Y:S02]  /*2c30*/  LDG.E.LTC128B.U16 R18, desc[UR56][R2.64+0x10] ;  /* 0x0000103802127981 */ /* 0x000964000c1e1520 */
.L_x_39:
[----:B------:R-:W-:Y:S05]  /*2c40*/  BSYNC B1 ;  /* 0x0000000000017941 */ /* 0x000fea0003800000 */
.L_x_38:
[----:B---3-5:R-:W-:Y:S01]  /*2c50*/  IMAD.U32 R10, R18, 0x10000, RZ ;  /* 0x00010000120a7824 */ /* 0x028fe200078e00ff */
        /* <DEDUP_REMOVED lines=9> */
.L_x_41:
[----:B------:R-:W-:Y:S05]  /*2cf0*/  BSYNC B1 ;  /* 0x0000000000017941 */ /* 0x000fea0003800000 */
.L_x_40:
[----:B-----5:R-:W-:Y:S01]  /*2d00*/  IMAD.U32 R10, R18, 0x10000, RZ ;  /* 0x00010000120a7824 */ /* 0x020fe200078e00ff */
[----:B------:R-:W-:Y:S01]  /*2d10*/  ISETP.GT.AND P0, PT, R0, 0x8, P0 ;  /* 0x000000080000780c */ /* 0x000fe20000704270 */
[----:B------:R-:W-:Y:S02]  /*2d20*/  BSSY B1, `(.L_x_42) ;  /* 0x0000007000017945 */ /* 0x000fe40003800000 */
[----:B------:R-:W-:-:S04]  /*2d30*/  FMUL R10, R10, R23 ;  /* 0x000000170a0a7220 */ /* 0x000fc80000400000 */
[----:B------:R-:W-:-:S05]  /*2d40*/  FFMA R10, R45, R22, R10 ;  /* 0x000000162d0a7223 */ /* 0x000fca000000000a */
[----:B------:R-:W-:-:S05]  /*2d50*/  F2FP.BF16.F32.PACK_AB R10, RZ, R10 ;  /* 0x0000000aff0a723e */ /* 0x000fca00000010ff */
[----:B------:R0:W-:Y:S01]  /*2d60*/  @P3 STG.E.U16 desc[UR56][R4.64+0x12], R10 ;  /* 0x0000120a04003986 */ /* 0x0001e2000c101538 */
[----:B------:R-:W-:Y:S05]  /*2d70*/  @!P0 BRA `(.L_x_43) ;  /* 0x0000000000048947 */ /* 0x000fea0003800000 */
[----:B------:R0:W5:Y:S02]  /*2d80*/  LDG.E.LTC128B.U16 R18, desc[UR56][R6.64+0x10] ;  /* 0x0000103806127981 */ /* 0x000164000c1e1520 */
.L_x_43:
[----:B------:R-:W-:Y:S05]  /*2d90*/  BSYNC B1 ;  /* 0x0000000000017941 */ /* 0x000fea0003800000 */
.L_x_42:
[----:B0----5:R-:W-:Y:S01]  /*2da0*/  IMAD.U32 R10, R18, 0x10000, RZ ;  /* 0x00010000120a7824 */ /* 0x021fe200078e00ff */
[----:B------:R-:W-:Y:S01]  /*2db0*/  ISETP.GT.AND P1, PT, R0, 0x8, P1 ;  /* 0x000000080000780c */ /* 0x000fe20000f24270 */
[----:B------:R-:W-:Y:S02]  /*2dc0*/  BSSY B1, `(.L_x_44) ;  /* 0x0000007000017945 */ /* 0x000fe40003800000 */
[----:B---3--:R-:W-:-:S04]  /*2dd0*/  FMUL R11, R10, R23 ;  /* 0x000000170a0b7220 */ /* 0x008fc80000400000 */
[----:B------:R-:W-:-:S05]  /*2de0*/  FFMA R11, R46, R22, R11 ;  /* 0x000000162e0b7223 */ /* 0x000fca000000000b */
[----:B------:R-:W-:-:S05]  /*2df0*/  F2FP.BF16.F32.PACK_AB R11, RZ, R11 ;  /* 0x0000000bff0b723e */ /* 0x000fca00000010ff */
[----:B------:R0:W-:Y:S01]  /*2e00*/  @P0 STG.E.U16 desc[UR56][R8.64+0x10], R11 ;  /* 0x0000100b08000986 */ /* 0x0001e2000c101538 */
[----:B------:R-:W-:Y:S05]  /*2e10*/  @!P1 BRA `(.L_x_45) ;  /* 0x0000000000049947 */ /* 0x000fea0003800000 */
[----:B------:R3:W5:Y:S02]  /*2e20*/  LDG.E.LTC128B.U16 R18, desc[UR56][R6.64+0x12] ;  /* 0x0000123806127981 */ /* 0x000764000c1e1520 */
.L_x_45:
[----:B------:R-:W-:Y:S05]  /*2e30*/  BSYNC B1 ;  /* 0x0000000000017941 */ /* 0x000fea0003800000 */
.L_x_44:
        /* <DEDUP_REMOVED lines=10> */
.L_x_47:
[----:B------:R-:W-:Y:S05]  /*2ee0*/  BSYNC B1 ;  /* 0x0000000000017941 */ /* 0x000fea0003800000 */
.L_x_46:
[----:B0----5:R-:W-:Y:S01]  /*2ef0*/  IMAD.U32 R10, R18, 0x10000, RZ ;  /* 0x00010000120a7824 */ /* 0x021fe200078e00ff */
        /* <DEDUP_REMOVED lines=9> */
.L_x_49:
[----:B------:R-:W-:Y:S05]  /*2f90*/  BSYNC B1 ;  /* 0x0000000000017941 */ /* 0x000fea0003800000 */
.L_x_48:
        /* <DEDUP_REMOVED lines=9> */
.L_x_51:
[----:B------:R-:W-:Y:S05]  /*3030*/  BSYNC B1 ;  /* 0x0000000000017941 */ /* 0x000fea0003800000 */
.L_x_50:
[----:B0----5:R-:W-:Y:S01]  /*3040*/  IMAD.U32 R10, R18, 0x10000, RZ ;  /* 0x00010000120a7824 */ /* 0x021fe200078e00ff */
        /* <DEDUP_REMOVED lines=8> */
.L_x_53:
[----:B------:R-:W-:Y:S05]  /*30d0*/  BSYNC B1 ;  /* 0x0000000000017941 */ /* 0x000fea0003800000 */
.L_x_52:
        /* <DEDUP_REMOVED lines=10> */
.L_x_55:
[----:B------:R-:W-:Y:S05]  /*3180*/  BSYNC B1 ;  /* 0x0000000000017941 */ /* 0x000fea0003800000 */
.L_x_54:
        /* <DEDUP_REMOVED lines=10> */
.L_x_57:
[----:B------:R-:W-:Y:S05]  /*3230*/  BSYNC B1 ;  /* 0x0000000000017941 */ /* 0x000fea0003800000 */
.L_x_56:
        /* <DEDUP_REMOVED lines=9> */
.L_x_59:
[----:B------:R-:W-:Y:S05]  /*32d0*/  BSYNC B1 ;  /* 0x0000000000017941 */ /* 0x000fea0003800000 */
.L_x_58:
        /* <DEDUP_REMOVED lines=9> */
.L_x_61:
[----:B------:R-:W-:Y:S05]  /*3370*/  BSYNC B1 ;  /* 0x0000000000017941 */ /* 0x000fea0003800000 */
.L_x_60:
        /* <DEDUP_REMOVED lines=10> */
.L_x_63:
[----:B------:R-:W-:Y:S05]  /*3420*/  BSYNC B1 ;  /* 0x0000000000017941 */ /* 0x000fea0003800000 */
.L_x_62:
        /* <DEDUP_REMOVED lines=10> */
.L_x_65:
[----:B------:R-:W-:Y:S05]  /*34d0*/  BSYNC B1 ;  /* 0x0000000000017941 */ /* 0x000fea0003800000 */
.L_x_64:
        /* <DEDUP_REMOVED lines=9> */
.L_x_67:
[----:B------:R-:W-:Y:S05]  /*3570*/  BSYNC B1 ;  /* 0x0000000000017941 */ /* 0x000fea0003800000 */
.L_x_66:
        /* <DEDUP_REMOVED lines=9> */
.L_x_69:
[----:B------:R-:W-:Y:S05]  /*3610*/  BSYNC B1 ;  /* 0x0000000000017941 */ /* 0x000fea0003800000 */
.L_x_68:
        /* <DEDUP_REMOVED lines=10> */
.L_x_71:
[----:B------:R-:W-:Y:S05]  /*36c0*/  BSYNC B1 ;  /* 0x0000000000017941 */ /* 0x000fea0003800000 */
.L_x_70:
        /* <DEDUP_REMOVED lines=10> */
.L_x_73:
[----:B------:R-:W-:Y:S05]  /*3770*/  BSYNC B1 ;  /* 0x0000000000017941 */ /* 0x000fea0003800000 */
.L_x_72:
[----:B0---45:R-:W-:Y:S01]  /*3780*/  IMAD.U32 R2, R18, 0x10000, RZ ;  /* 0x0001000012027824 */ /* 0x031fe200078e00ff */
        /* <DEDUP_REMOVED lines=8> */
.L_x_75:
[----:B------:R-:W-:Y:S05]  /*3810*/  BSYNC B1 ;  /* 0x0000000000017941 */ /* 0x000fea0003800000 */
.L_x_74:
[----:B0----5:R-:W-:Y:S01]  /*3820*/  IMAD.U32 R2, R18, 0x10000, RZ ;  /* 0x0001000012027824 */ /* 0x021fe200078e00ff */
[----:B------:R-:W-:Y:S01]  /*3830*/  ISETP.GT.AND P1, PT, R0, 0x8, P1 ;  /* 0x000000080000780c */ /* 0x000fe20000f24270 */
[----:B------:R-:W-:Y:S02]  /*3840*/  BSSY B1, `(.L_x_76) ;  /* 0x000000a000017945 */ /* 0x000fe40003800000 */
[----:B------:R-:W-:Y:S01]  /*3850*/  FMUL R3, R2, R23 ;  /* 0x0000001702037220 */ /* 0x000fe20000400000 */
[----:B------:R-:W-:-:S03]  /*3860*/  @P0 IMAD.MOV.U32 R2, RZ, RZ, R8 ;  /* 0x000000ffff020224 */ /* 0x000fc600078e0008 */
[----:B------:R-:W-:-:S05]  /*3870*/  FFMA R3, R30, R22, R3 ;  /* 0x000000161e037223 */ /* 0x000fca0000000003 */
[----:B------:R-:W-:-:S04]  /*3880*/  F2FP.BF16.F32.PACK_AB R3, RZ, R3 ;  /* 0x00000003ff03723e */ /* 0x000fc800000010ff */
[----:B-1----:R-:W-:Y:S01]  /*3890*/  PRMT R4, R3, 0x7610, R4 ;  /* 0x0000761003047816 */ /* 0x002fe20000000004 */
[----:B------:R-:W-:-:S05]  /*38a0*/  @P0 IMAD.MOV.U32 R3, RZ, RZ, R9 ;  /* 0x000000ffff030224 */ /* 0x000fca00078e0009 */
[----:B------:R0:W-:Y:S01]  /*38b0*/  @P0 STG.E.U16 desc[UR56][R2.64+0x50], R4 ;  /* 0x0000500402000986 */ /* 0x0001e2000c101538 */
[----:B------:R-:W-:Y:S05]  /*38c0*/  @!P1 BRA `(.L_x_77) ;  /* 0x0000000000049947 */ /* 0x000fea0003800000 */
[----:B------:R1:W5:Y:S02]  /*38d0*/  LDG.E.LTC128B.U16 R18, desc[UR56][R6.64+0x52] ;  /* 0x0000523806127981 */ /* 0x000364000c1e1520 */
.L_x_77:
[----:B------:R-:W-:Y:S05]  /*38e0*/  BSYNC B1 ;  /* 0x0000000000017941 */ /* 0x000fea0003800000 */
.L_x_76:
[----:B------:R-:W-:Y:S05]  /*38f0*/  @!P1 BRA `(.L_x_78) ;  /* 0x0000000400e09947 */ /* 0x000fea0003800000 */
[----:B-----5:R-:W-:-:S04]  /*3900*/  IMAD.U32 R18, R18, 0x10000, RZ ;  /* 0x0001000012127824 */ /* 0x020fc800078e00ff */
[----:B------:R-:W-:-:S04]  /*3910*/  FMUL R18, R18, R23 ;  /* 0x0000001712127220 */ /* 0x000fc80000400000 */
[----:B------:R-:W-:-:S05]  /*3920*/  FFMA R18, R31, R22, R18 ;  /* 0x000000161f127223 */ /* 0x000fca0000000012 */
[----:B------:R-:W-:-:S05]  /*3930*/  F2FP.BF16.F32.PACK_AB R18, RZ, R18 ;  /* 0x00000012ff12723e */ /* 0x000fca00000010ff */
[----:B------:R0:W-:Y:S01]  /*3940*/  STG.E.U16 desc[UR56][R8.64+0x52], R18 ;  /* 0x0000521208007986 */ /* 0x0001e2000c101538 */
[----:B------:R-:W-:Y:S05]  /*3950*/  BRA `(.L_x_78) ;  /* 0x0000000400c87947 */ /* 0x000fea0003800000 */
.L_x_33:
[----:B------:R-:W-:Y:S01]  /*3960*/  ULDC.64 UR4, c[0x0][0x5c0] ;  /* 0x0001700000047ab9 */ /* 0x000fe20000000a00 */
[----:B------:R-:W-:Y:S01]  /*3970*/  ISETP.GT.AND P3, PT, R60, 0x1, PT ;  /* 0x000000013c00780c */ /* 0x000fe20003f64270 */
[-C--:B------:R-:W-:Y:S01]  /*3980*/  FMUL R40, R40, R22.reuse ;  /* 0x0000001628287220 */ /* 0x080fe20000400000 */
[----:B------:R-:W-:Y:S01]  /*3990*/  LEA R2, P1, R20, UR4, 0x1 ;  /* 0x0000000414027c11 */ /* 0x000fe2000f8208ff */
[-C--:B------:R-:W-:Y:S01]  /*39a0*/  FMUL R41, R41, R22.reuse ;  /* 0x0000001629297220 */ /* 0x080fe20000400000 */
[-C--:B------:R-:W-:Y:S01]  /*39b0*/  FMUL R42, R42, R22.reuse ;  /* 0x000000162a2a7220 */ /* 0x080fe20000400000 */
[-C--:B------:R-:W-:Y:S01]  /*39c0*/  FMUL R43, R43, R22.reuse ;  /* 0x000000162b2b7220 */ /* 0x080fe20000400000 */
[----:B------:R-:W-:Y:S01]  /*39d0*/  LEA.HI.X R3, R20, UR5, R5, 0x1, P1 ;  /* 0x0000000514037c11 */ /* 0x000fe200088f0c05 */
[-C--:B------:R-:W-:Y:S01]  /*39e0*/  FMUL R44, R44, R22.reuse ;  /* 0x000000162c2c7220 */ /* 0x080fe20000400000 */
[----:B------:R-:W-:Y:S01]  /*39f0*/  ISETP.GT.AND P1, PT, R0, RZ, P3 ;  /* 0x000000ff0000720c */ /* 0x000fe20001f24270 */
[----:B------:R-:W-:Y:S01]  /*3a00*/  FMUL R45, R45, R22 ;  /* 0x000000162d2d7220 */ /* 0x000fe20000400000 */
[----:B------:R-:W-:Y:S01]  /*3a10*/  F2FP.BF16.F32.PACK_AB R40, RZ, R40 ;  /* 0x00000028ff28723e */ /* 0x000fe200000010ff */
[-C--:B------:R-:W-:Y:S01]  /*3a20*/  FMUL R46, R46, R22.reuse ;  /* 0x000000162e2e7220 */ /* 0x080fe20000400000 */
[----:B------:R-:W-:Y:S01]  /*3a30*/  F2FP.BF16.F32.PACK_AB R41, RZ, R41 ;  /* 0x00000029ff29723e */ /* 0x000fe200000010ff */
[----:B------:R-:W-:Y:S01]  /*3a40*/  FMUL R47, R47, R22 ;  /* 0x000000162f2f7220 */ /* 0x000fe20000400000 */
[C---:B------:R-:W-:Y:S01]  /*3a50*/  SHF.L.U64.HI R5, R52.reuse, 0x1, R53 ;  /* 0x0000000134057819 */ /* 0x040fe20000010235 */
[----:B------:R-:W-:Y:S01]  /*3a60*/  @P2 STG.E.U16 desc[UR56][R2.64], R40 ;  /* 0x0000002802002986 */ /* 0x000fe2000c101538 */
[----:B------:R-:W-:Y:S01]  /*3a70*/  LEA R4, P4, R52, R2, 0x1 ;  /* 0x0000000234047211 */ /* 0x000fe200078808ff */
[-C--:B------:R-:W-:Y:S01]  /*3a80*/  FMUL R32, R32, R22.reuse ;  /* 0x0000001620207220 */ /* 0x080fe20000400000 */
[----:B------:R-:W-:Y:S01]  /*3a90*/  ISETP.GT.AND P2, PT, R60, 0x8, PT ;  /* 0x000000083c00780c */ /* 0x000fe20003f44270 */
[-C--:B------:R-:W-:Y:S01]  /*3aa0*/  FMUL R33, R33, R22.reuse ;  /* 0x0000001621217220 */ /* 0x080fe20000400000 */
[C---:B------:R-:W-:Y:S01]  /*3ab0*/  ISETP.GT.AND P3, PT, R0.reuse, 0x8, P3 ;  /* 0x000000080000780c */ /* 0x040fe20001f64270 */
[----:B------:R-:W-:Y:S01]  /*3ac0*/  @P1 STG.E.U16 desc[UR56][R2.64+0x2], R41 ;  /* 0x0000022902001986 */ /* 0x000fe2000c101538 */
[----:B------:R-:W-:Y:S01]  /*3ad0*/  ISETP.GT.AND P1, PT, R0, 0x8, P0 ;  /* 0x000000080000780c */ /* 0x000fe20000724270 */
[----:B------:R-:W-:Y:S01]  /*3ae0*/  IMAD.X R5, R5, 0x1, R3, P4 ;  /* 0x0000000105057824 */ /* 0x000fe200020e0603 */
[----:B------:R-:W-:Y:S01]  /*3af0*/  ISETP.GT.AND P0, PT, R60, 0x9, PT ;  /* 0x000000093c00780c */ /* 0x000fe20003f04270 */
[-C--:B------:R-:W-:Y:S01]  /*3b00*/  FMUL R34, R34, R22.reuse ;  /* 0x0000001622227220 */ /* 0x080fe20000400000 */
[C---:B------:R-:W-:Y:S01]  /*3b10*/  ISETP.GT.AND P5, PT, R0.reuse, RZ, P2 ;  /* 0x000000ff0000720c */ /* 0x040fe200017a4270 */
[-C--:B------:R-:W-:Y:S01]  /*3b20*/  FMUL R35, R35, R22.reuse ;  /* 0x0000001623237220 */ /* 0x080fe20000400000 */
[----:B------:R-:W-:Y:S01]  /*3b30*/  ISETP.GT.AND P4, PT, R0, RZ, P0 ;  /* 0x000000ff0000720c */ /* 0x000fe20000784270 */
[----:B------:R-:W-:Y:S01]  /*3b40*/  FMUL R36, R36, R22 ;  /* 0x0000001624247220 */ /* 0x000fe20000400000 */
[----:B------:R-:W-:Y:S01]  /*3b50*/  F2FP.BF16.F32.PACK_AB R42, RZ, R42 ;  /* 0x0000002aff2a723e */ /* 0x000fe200000010ff */
[-C--:B------:R-:W-:Y:S01]  /*3b60*/  FMUL R37, R37, R22.reuse ;  /* 0x0000001625257220 */ /* 0x080fe20000400000 */
[----:B------:R-:W-:Y:S01]  /*3b70*/  F2FP.BF16.F32.PACK_AB R43, RZ, R43 ;  /* 0x0000002bff2b723e */ /* 0x000fe200000010ff */
[----:B------:R-:W-:Y:S01]  /*3b80*/  FMUL R38, R38, R22 ;  /* 0x0000001626267220 */ /* 0x000fe20000400000 */
[----:B------:R-:W-:Y:S01]  /*3b90*/  F2FP.BF16.F32.PACK_AB R44, RZ, R44 ;  /* 0x0000002cff2c723e */ /* 0x000fe200000010ff */
[----:B------:R-:W-:Y:S01]  /*3ba0*/  @P1 STG.E.U16 desc[UR56][R4.64], R42 ;  /* 0x0000002a04001986 */ /* 0x000fe2000c101538 */
[----:B------:R-:W-:Y:S01]  /*3bb0*/  F2FP.BF16.F32.PACK_AB R45, RZ, R45 ;  /* 0x0000002dff2d723e */ /* 0x000fe200000010ff */
[-C--:B------:R-:W-:Y:S01]  /*3bc0*/  FMUL R39, R39, R22.reuse ;  /* 0x0000001627277220 */ /* 0x080fe20000400000 */
[----:B------:R-:W-:Y:S01]  /*3bd0*/  ISETP.GT.AND P1, PT, R0, 0x8, P2 ;  /* 0x000000080000780c */ /* 0x000fe20001724270 */
[----:B------:R-:W-:Y:S01]  /*3be0*/  @P3 STG.E.U16 desc[UR56][R4.64+0x2], R43 ;  /* 0x0000022b04003986 */ /* 0x000fe2000c101538 */
[----:B------:R-:W-:Y:S01]  /*3bf0*/  ISETP.GT.AND P2, PT, R60, 0x10, PT ;  /* 0x000000103c00780c */ /* 0x000fe20003f44270 */
[-C--:B------:R-:W-:Y:S01]  /*3c00*/  FMUL R24, R24, R22.reuse ;  /* 0x0000001618187220 */ /* 0x080fe20000400000 */
[----:B------:R-:W-:Y:S01]  /*3c10*/  ISETP.GT.AND P3, PT, R0, 0x8, P0 ;  /* 0x000000080000780c */ /* 0x000fe20000764270 */
[----:B------:R-:W-:Y:S01]  /*3c20*/  @P5 STG.E.U16 desc[UR56][R2.64+0x10], R44 ;  /* 0x0000102c02005986 */ /* 0x000fe2000c101538 */
[----:B------:R-:W-:Y:S01]  /*3c30*/  ISETP.GT.AND P0, PT, R60, 0x11, PT ;  /* 0x000000113c00780c */ /* 0x000fe20003f04270 */
[-C--:B------:R-:W-:Y:S01]  /*3c40*/  FMUL R25, R25, R22.reuse ;  /* 0x0000001619197220 */ /* 0x080fe20000400000 */
[C---:B------:R-:W-:Y:S01]  /*3c50*/  ISETP.GT.AND P5, PT, R0.reuse, RZ, P2 ;  /* 0x000000ff0000720c */ /* 0x040fe200017a4270 */
[----:B------:R-:W-:Y:S01]  /*3c60*/  @P4 STG.E.U16 desc[UR56][R2.64+0x12], R45 ;  /* 0x0000122d02004986 */ /* 0x000fe2000c101538 */
        /* <DEDUP_REMOVED lines=10> */
[C---:B------:R-:W-:Y:S01]  /*3d10*/  ISETP.GT.AND P2, PT, R0.reuse, 0x8, P2 ;  /* 0x000000080000780c */ /* 0x040fe20001744270 */
[----:B------:R-:W-:Y:S01]  /*3d20*/  @P3 STG.E.U16 desc[UR56][R4.64+0x12], R47 ;  /* 0x0000122f04003986 */ /* 0x000fe2000c101538 */
[----:B------:R-:W-:Y:S01]  /*3d30*/  ISETP.GT.AND P0, PT, R0, 0x8, P0 ;  /* 0x000000080000780c */ /* 0x000fe20000704270 */
[----:B------:R-:W-:Y:S01]  /*3d40*/  FMUL R30, R30, R22 ;  /* 0x000000161e1e7220 */ /* 0x000fe20000400000 */
[----:B------:R-:W-:Y:S01]  /*3d50*/  F2FP.BF16.F32.PACK_AB R34, RZ, R34 ;  /* 0x00000022ff22723e */ /* 0x000fe200000010ff */
[----:B------:R-:W-:Y:S01]  /*3d60*/  @P5 STG.E.U16 desc[UR56][R2.64+0x20], R32 ;  /* 0x0000202002005986 */ /* 0x000fe2000c101538 */
[C---:B------:R-:W-:Y:S01]  /*3d70*/  ISETP.GT.AND P5, PT, R60.reuse, 0x18, PT ;  /* 0x000000183c00780c */ /* 0x040fe20003fa4270 */
[----:B------:R-:W-:Y:S01]  /*3d80*/  FMUL R31, R31, R22 ;  /* 0x000000161f1f7220 */ /* 0x000fe20000400000 */
[----:B------:R-:W-:Y:S01]  /*3d90*/  F2FP.BF16.F32.PACK_AB R35, RZ, R35 ;  /* 0x00000023ff23723e */ /* 0x000fe200000010ff */
[----:B------:R-:W-:Y:S01]  /*3da0*/  @P4 STG.E.U16 desc[UR56][R2.64+0x22], R33 ;  /* 0x0000222102004986 */ /* 0x000fe2000c101538 */
[----:B------:R-:W-:-:S02]  /*3db0*/  ISETP.GT.AND P4, PT, R60, 0x19, PT ;  /* 0x000000193c00780c */ /* 0x000fc40003f84270 */
[C---:B------:R-:W-:Y:S01]  /*3dc0*/  ISETP.GT.AND P1, PT, R0.reuse, RZ, P5 ;  /* 0x000000ff0000720c */ /* 0x040fe20002f24270 */
[----:B------:R-:W-:Y:S01]  /*3dd0*/  @P2 STG.E.U16 desc[UR56][R4.64+0x20], R34 ;  /* 0x0000202204002986 */ /* 0x000fe2000c101538 */
[C---:B------:R-:W-:Y:S02]  /*3de0*/  ISETP.GT.AND P6, PT, R0.reuse, RZ, P4 ;  /* 0x000000ff0000720c */ /* 0x040fe400027c4270 */
[----:B------:R-:W-:Y:S01]  /*3df0*/  F2FP.BF16.F32.PACK_AB R36, RZ, R36 ;  /* 0x00000024ff24723e */ /* 0x000fe200000010ff */
[----:B------:R-:W-:Y:S01]  /*3e00*/  @P0 STG.E.U16 desc[UR56][R4.64+0x22], R35 ;  /* 0x0000222304000986 */ /* 0x000fe2000c101538 */
[----:B------:R-:W-:Y:S02]  /*3e10*/  F2FP.BF16.F32.PACK_AB R37, RZ, R37 ;  /* 0x00000025ff25723e */ /* 0x000fe400000010ff */
[----:B------:R-:W-:Y:S02]  /*3e20*/  ISETP.GT.AND P5, PT, R0, 0x8, P5 ;  /* 0x000000080000780c */ /* 0x000fe40002fa4270 */
[----:B------:R-:W-:-:S02]  /*3e30*/  ISETP.GT.AND P3, PT, R60, 0x20, PT ;  /* 0x000000203c00780c */ /* 0x000fc40003f64270 */
[C---:B------:R-:W-:Y:S01]  /*3e40*/  ISETP.GT.AND P4, PT, R0.reuse, 0x8, P4 ;  /* 0x000000080000780c */ /* 0x040fe20002784270 */
[----:B------:R-:W-:Y:S01]  /*3e50*/  @P1 STG.E.U16 desc[UR56][R2.64+0x30], R36 ;  /* 0x0000302402001986 */ /* 0x000fe2000c101538 */
[----:B------:R-:W-:Y:S02]  /*3e60*/  F2FP.BF16.F32.PACK_AB R38, RZ, R38 ;  /* 0x00000026ff26723e */ /* 0x000fe400000010ff */
[----:B------:R-:W-:Y:S01]  /*3e70*/  F2FP.BF16.F32.PACK_AB R39, RZ, R39 ;  /* 0x00000027ff27723e */ /* 0x000fe200000010ff */
[----:B------:R-:W-:Y:S01]  /*3e80*/  @P6 STG.E.U16 desc[UR56][R2.64+0x32], R37 ;  /* 0x0000322502006986 */ /* 0x000fe2000c101538 */
[----:B------:R-:W-:Y:S02]  /*3e90*/  ISETP.GT.AND P6, PT, R0, RZ, P3 ;  /* 0x000000ff0000720c */ /* 0x000fe40001fc4270 */
[----:B------:R-:W-:Y:S01]  /*3ea0*/  ISETP.GT.AND P2, PT, R60, 0x21, PT ;  /* 0x000000213c00780c */ /* 0x000fe20003f44270 */
[----:B------:R-:W-:Y:S01]  /*3eb0*/  @P5 STG.E.U16 desc[UR56][R4.64+0x30], R38 ;  /* 0x0000302604005986 */ /* 0x000fe2000c101538 */
[----:B------:R-:W-:-:S02]  /*3ec0*/  F2FP.BF16.F32.PACK_AB R24, RZ, R24 ;  /* 0x00000018ff18723e */ /* 0x000fc400000010ff */
[C---:B------:R-:W-:Y:S01]  /*3ed0*/  ISETP.GT.AND P1, PT, R60.reuse, 0x28, PT ;  /* 0x000000283c00780c */ /* 0x040fe20003f24270 */
[----:B------:R-:W-:Y:S01]  /*3ee0*/  @P4 STG.E.U16 desc[UR56][R4.64+0x32], R39 ;  /* 0x0000322704004986 */ /* 0x000fe2000c101538 */
[----:B------:R-:W-:Y:S02]  /*3ef0*/  ISETP.GT.AND P0, PT, R60, 0x29, PT ;  /* 0x000000293c00780c */ /* 0x000fe40003f04270 */
[C---:B------:R-:W-:Y:S02]  /*3f00*/  ISETP.GT.AND P4, PT, R0.reuse, RZ, P2 ;  /* 0x000000ff0000720c */ /* 0x040fe40001784270 */
[C---:B------:R-:W-:Y:S01]  /*3f10*/  ISETP.GT.AND P3, PT, R0.reuse, 0x8, P3 ;  /* 0x000000080000780c */ /* 0x040fe20001f64270 */
[----:B------:R-:W-:Y:S01]  /*3f20*/  @P6 STG.E.U16 desc[UR56][R2.64+0x40], R24 ;  /* 0x0000401802006986 */ /* 0x000fe2000c101538 */
[C---:B------:R-:W-:Y:S02]  /*3f30*/  ISETP.GT.AND P2, PT, R0.reuse, 0x8, P2 ;  /* 0x000000080000780c */ /* 0x040fe40001744270 */
[----:B------:R-:W-:-:S02]  /*3f40*/  ISETP.GT.AND P5, PT, R0, RZ, P1 ;  /* 0x000000ff0000720c */ /* 0x000fc40000fa4270 */
[C---:B------:R-:W-:Y:S02]  /*3f50*/  ISETP.GT.AND P6, PT, R0.reuse, RZ, P0 ;  /* 0x000000ff0000720c */ /* 0x040fe400007c4270 */
[C---:B------:R-:W-:Y:S02]  /*3f60*/  ISETP.GT.AND P1, PT, R0.reuse, 0x8, P1 ;  /* 0x000000080000780c */ /* 0x040fe40000f24270 */
[----:B------:R-:W-:Y:S02]  /*3f70*/  F2FP.BF16.F32.PACK_AB R25, RZ, R25 ;  /* 0x00000019ff19723e */ /* 0x000fe400000010ff */
[----:B------:R-:W-:Y:S02]  /*3f80*/  F2FP.BF16.F32.PACK_AB R26, RZ, R26 ;  /* 0x0000001aff1a723e */ /* 0x000fe400000010ff */
[----:B------:R-:W-:Y:S01]  /*3f90*/  F2FP.BF16.F32.PACK_AB R27, RZ, R27 ;  /* 0x0000001bff1b723e */ /* 0x000fe200000010ff */
[----:B------:R-:W-:Y:S01]  /*3fa0*/  @P4 STG.E.U16 desc[UR56][R2.64+0x42], R25 ;  /* 0x0000421902004986 */ /* 0x000fe2000c101538 */
[----:B------:R-:W-:-:S02]  /*3fb0*/  ISETP.GT.AND P0, PT, R0, 0x8, P0 ;  /* 0x000000080000780c */ /* 0x000fc40000704270 */
[----:B------:R-:W-:Y:S01]  /*3fc0*/  F2FP.BF16.F32.PACK_AB R28, RZ, R28 ;  /* 0x0000001cff1c723e */ /* 0x000fe200000010ff */
[----:B------:R-:W-:Y:S01]  /*3fd0*/  @P3 STG.E.U16 desc[UR56][R4.64+0x40], R26 ;  /* 0x0000401a04003986 */ /* 0x000fe2000c101538 */
[----:B------:R-:W-:Y:S02]  /*3fe0*/  F2FP.BF16.F32.PACK_AB R29, RZ, R29 ;  /* 0x0000001dff1d723e */ /* 0x000fe400000010ff */
[----:B------:R-:W-:Y:S01]  /*3ff0*/  F2FP.BF16.F32.PACK_AB R30, RZ, R30 ;  /* 0x0000001eff1e723e */ /* 0x000fe200000010ff */
[----:B------:R-:W-:Y:S01]  /*4000*/  @P2 STG.E.U16 desc[UR56][R4.64+0x42], R27 ;  /* 0x0000421b04002986 */ /* 0x000fe2000c101538 */
[----:B------:R-:W-:-:S03]  /*4010*/  F2FP.BF16.F32.PACK_AB R31, RZ, R31 ;  /* 0x0000001fff1f723e */ /* 0x000fc600000010ff */
[----:B------:R-:W-:Y:S04]  /*4020*/  @P5 STG.E.U16 desc[UR56][R2.64+0x50], R28 ;  /* 0x0000501c02005986 */ /* 0x000fe8000c101538 */
[----:B------:R0:W-:Y:S02]  /*4030*/  @P6 STG.E.U16 desc[UR56][R2.64+0x52], R29 ;  /* 0x0000521d02006986 */ /* 0x0001e4000c101538 */
[----:B0-----:R-:W-:Y:S02]  /*4040*/  @P1 IMAD.MOV.U32 R2, RZ, RZ, R4 ;  /* 0x000000ffff021224 */ /* 0x001fe400078e0004 */
[----:B------:R-:W-:-:S05]  /*4050*/  @P1 IMAD.MOV.U32 R3, RZ, RZ, R5 ;  /* 0x000000ffff031224 */ /* 0x000fca00078e0005 */
[----:B------:R0:W-:Y:S04]  /*4060*/  @P1 STG.E.U16 desc[UR56][R2.64+0x50], R30 ;  /* 0x0000501e02001986 */ /* 0x0001e8000c101538 */
[----:B------:R0:W-:Y:S02]  /*4070*/  @P0 STG.E.U16 desc[UR56][R4.64+0x52], R31 ;  /* 0x0000521f04000986 */ /* 0x0001e4000c101538 */
.L_x_78:
[----:B------:R-:W-:Y:S05]  /*4080*/  BSYNC B0 ;  /* 0x0000000000007941 */ /* 0x000fea0003800000 */
.L_x_32:
[----:B0-----:R-:W-:Y:S01]  /*4090*/  IMAD.U32 R2, RZ, RZ, UR54 ;  /* 0x00000036ff027e24 */ /* 0x001fe2000f8e00ff */
[----:B------:R-:W-:Y:S01]  /*40a0*/  ULDC.64 UR4, c[0x0][0x650] ;  /* 0x0001940000047ab9 */ /* 0x000fe20000000a00 */
[----:B------:R-:W-:Y:S01]  /*40b0*/  IMAD.U32 R3, RZ, RZ, UR55 ;  /* 0x00000037ff037e24 */ /* 0x000fe2000f8e00ff */
[----:B------:R0:W-:Y:S01]  /*40c0*/  SYNCS.ARRIVE.TRANS64.A1T0 RZ, [R56+UR52], RZ ;  /* 0x000000ff38ff79a7 */ /* 0x0001e20008100034 */
[----:B------:R-:W-:Y:S01]  /*40d0*/  PRMT R0, RZ, 0x7610, R0 ;  /* 0x00007610ff007816 */ /* 0x000fe20000000000 */
[----:B-----5:R-:W-:Y:S01]  /*40e0*/  IMAD.MOV.U32 R18, RZ, RZ, -0x1 ;  /* 0xffffffffff127424 */ /* 0x020fe200078e00ff */
[----:B------:R-:W-:Y:S01]  /*40f0*/  LEA R16, P0, R2, R16, 0x1 ;  /* 0x0000001002107211 */ /* 0x000fe200078008ff */
[----:B------:R-:W-:Y:S02]  /*4100*/  IMAD.MOV.U32 R2, RZ, RZ, -0x1 ;  /* 0xffffffffff027424 */ /* 0x000fe400078e00ff */
[----:B------:R-:W-:Y:S01]  /*4110*/  IMAD.MOV.U32 R19, RZ, RZ, -0x1 ;  /* 0xffffffffff137424 */ /* 0x000fe200078e00ff */
[----:B------:R-:W-:-:S02]  /*4120*/  IADD3.X R17, R17, UR40, RZ, P0, !PT ;  /* 0x0000002811117c10 */ /* 0x000fc400087fe4ff */
[----:B------:R-:W-:-:S04]  /*4130*/  ISETP.GE.U32.AND P0, PT, R16, UR4, PT ;  /* 0x0000000410007c0c */ /* 0x000fc8000bf06070 */
[----:B------:R-:W-:-:S13]  /*4140*/  ISETP.GE.U32.AND.EX P0, PT, R17, UR5, PT, P0 ;  /* 0x0000000511007c0c */ /* 0x000fda000bf06100 */
[----:B0-----:R-:W-:Y:S05]  /*4150*/  @P0 BRA `(.L_x_79) ;  /* 0x0000000400700947 */ /* 0x001fea0003800000 */
[----:B------:R-:W0:Y:S01]  /*4160*/  S2UR UR6, SR_CTAID.X ;  /* 0x00000000000679c3 */ /* 0x000e220000002500 */
[----:B------:R-:W-:Y:S01]  /*4170*/  ULDC.64 UR4, c[0x0][0x628] ;  /* 0x00018a0000047ab9 */ /* 0x000fe20000000a00 */
[----:B------:R-:W-:Y:S01]  /*4180*/  ULDC UR7, c[0x0][0x150] ;  /* 0x0000540000077ab9 */ /* 0x000fe20000000800 */
[----:B------:R-:W-:Y:S01]  /*4190*/  ISETP.NE.U32.AND P0, PT, RZ, UR4, PT ;  /* 0x00000004ff007c0c */ /* 0x000fe2000bf05070 */
[----:B------:R-:W-:Y:S01]  /*41a0*/  ULDC UR15, c[0x0][0x630] ;  /* 0x00018c00000f7ab9 */ /* 0x000fe20000000800 */
[C---:B------:R-:W-:Y:S02]  /*41b0*/  R2UR UR16, R16.reuse ;  /* 0x00000000101072ca */ /* 0x040fe400000e0000 */
[----:B------:R-:W-:Y:S01]  /*41c0*/  ISETP.NE.AND.EX P0, PT, RZ, UR5, PT, P0 ;  /* 0x00000005ff007c0c */ /* 0x000fe2000bf05300 */
[----:B------:R-:W5:Y:S01]  /*41d0*/  S2UR UR17, SR_CTAID.Y ;  /* 0x00000000001179c3 */ /* 0x000f620000002600 */
[----:B------:R-:W-:Y:S02]  /*41e0*/  R2UR UR12, R16 ;  /* 0x00000000100c72ca */ /* 0x000fe400000e0000 */
[----:B------:R-:W-:-:S02]  /*41f0*/  R2UR UR13, R17 ;  /* 0x00000000110d72ca */ /* 0x000fc400000e0000 */
[----:B0-----:R-:W-:-:S05]  /*4200*/  I2FP.F32.U32 R0, UR6 ;  /* 0x0000000600007c45 */ /* 0x001fca0008201000 */
[----:B------:R-:W-:Y:S01]  /*4210*/  FMUL R0, R0, UR7 ;  /* 0x0000000700007c20 */ /* 0x000fe20008400000 */
[----:B------:R-:W-:Y:S01]  /*4220*/  ULDC UR7, c[0x0][0x154] ;  /* 0x0000550000077ab9 */ /* 0x000fe20000000800 */
[----:B-----5:R-:W-:-:S04]  /*4230*/  I2FP.F32.U32 R2, UR17 ;  /* 0x0000001100027c45 */ /* 0x020fc80008201000 */
[----:B------:R-:W0:Y:S01]  /*4240*/  F2I.U32.TRUNC.NTZ R0, R0 ;  /* 0x0000000000007305 */ /* 0x000e22000020f000 */
[----:B------:R-:W-:Y:S01]  /*4250*/  FMUL R2, R2, UR7 ;  /* 0x0000000702027c20 */ /* 0x000fe20008400000 */
[----:B------:R-:W-:Y:S06]  /*4260*/  @!P0 BRA `(.L_x_80) ;  /* 0x0000000000308947 */ /* 0x000fec0003800000 */
        /* <DEDUP_REMOVED lines=12> */
.L_x_80:
[----:B------:R-:W-:Y:S01]  /*4330*/  USHF.R.U64 UR8, UR12, UR15, UR13 ;  /* 0x0000000f0c087299 */ /* 0x000fe2000800120d */
[----:B------:R-:W-:Y:S01]  /*4340*/  R2UR UR5, R17 ;  /* 0x00000000110572ca */ /* 0x000fe200000e0000 */
[----:B------:R-:W-:Y:S01]  /*4350*/  USHF.R.U32.HI UR4, URZ, UR15, UR13 ;  /* 0x0000000f3f047299 */ /* 0x000fe2000801160d */
[----:B------:R-:W5:Y:S01]  /*4360*/  F2I.U32.TRUNC.NTZ R2, R2 ;  /* 0x0000000200027305 */ /* 0x000f62000020f000 */
[----:B------:R-:W-:Y:S01]  /*4370*/  UIADD3 UR9, UP0, URZ, -UR8, URZ ;  /* 0x800000083f097290 */ /* 0x000fe2000ff1e03f */
[----:B------:R-:W-:Y:S01]  /*4380*/  ULDC.64 UR10, c[0x0][0x620] ;  /* 0x00018800000a7ab9 */ /* 0x000fe20000000a00 */
[----:B------:R-:W-:Y:S02]  /*4390*/  ULDC UR13, c[0x0][0x608] ;  /* 0x00018200000d7ab9 */ /* 0x000fe40000000800 */
[----:B------:R-:W-:Y:S01]  /*43a0*/  UIADD3.X UR4, URZ, ~UR4, URZ, UP0, !UPT ;  /* 0x800000043f047290 */ /* 0x000fe200087fe43f */
[----:B------:R-:W-:Y:S01]  /*43b0*/  ULDC UR22, c[0x0][0x148] ;  /* 0x0000520000167ab9 */ /* 0x000fe20000000800 */
[----:B------:R-:W-:-:S02]  /*43c0*/  ULDC UR20, c[0x0][0x648] ;  /* 0x0001920000147ab9 */ /* 0x000fc40000000800 */
[----:B------:R-:W-:Y:S01]  /*43d0*/  UIMAD UR7, UR4, UR10, URZ ;  /* 0x0000000a040772a4 */ /* 0x000fe2000f8e023f */
[----:B------:R-:W-:Y:S02]  /*43e0*/  ULDC UR21, c[0x0][0x638] ;  /* 0x00018e0000157ab9 */ /* 0x000fe40000000800 */
[----:B------:R-:W-:Y:S01]  /*43f0*/  UMOV UR4, UR16 ;  /* 0x0000001000047c82 */ /* 0x000fe20008000000 */
[----:B------:R-:W-:Y:S02]  /*4400*/  UIMAD UR7, UR9, UR11, UR7 ;  /* 0x0000000b090772a4 */ /* 0x000fe4000f8e0207 */
[----:B------:R-:W-:Y:S01]  /*4410*/  UIMAD.WIDE.U32 UR4, UR9, UR10, UR4 ;  /* 0x0000000a090472a5 */ /* 0x000fe2000f8e0004 */
[----:B0-----:R-:W-:Y:S01]  /*4420*/  R2UR UR10, R0 ;  /* 0x00000000000a72ca */ /* 0x001fe200000e0000 */
[----:B------:R-:W-:Y:S01]  /*4430*/  ULDC UR16, c[0x0][0x658] ;  /* 0x0001960000107ab9 */ /* 0x000fe20000000800 */
[----:B-----5:R-:W-:Y:S01]  /*4440*/  R2UR UR12, R2 ;  /* 0x00000000020c72ca */ /* 0x020fe200000e0000 */
[----:B------:R-:W-:Y:S01]  /*4450*/  UIADD3 UR7, UR5, UR7, URZ ;  /* 0x0000000705077290 */ /* 0x000fe2000fffe03f */
[----:B------:R-:W-:-:S02]  /*4460*/  ULDC UR11, c[0x0][0x144] ;  /* 0x00005100000b7ab9 */ /* 0x000fc40000000800 */
[----:B------:R-:W-:Y:S02]  /*4470*/  ULDC UR5, c[0x0][0x618] ;  /* 0x0001860000057ab9 */ /* 0x000fe40000000800 */
[----:B------:R-:W-:Y:S02]  /*4480*/  USHF.R.U64 UR9, UR4, UR5, UR7 ;  /* 0x0000000504097299 */ /* 0x000fe40008001207 */
[----:B------:R-:W-:-:S03]  /*4490*/  USHF.R.U32.HI UR7, URZ, UR5, UR7 ;  /* 0x000000053f077299 */ /* 0x000fc60008011607 */
[----:B------:R-:W-:Y:S01]  /*44a0*/  ULDC.64 UR4, c[0x0][0x640] ;  /* 0x0001900000047ab9 */ /* 0x000fe20000000a00 */
[----:B------:R-:W-:Y:S01]  /*44b0*/  USHF.R.U64 UR15, UR9, UR13, UR7 ;  /* 0x0000000d090f7299 */ /* 0x000fe20008001207 */
[----:B------:R-:W-:Y:S01]  /*44c0*/  ISETP.NE.U32.AND P0, PT, RZ, UR4, PT ;  /* 0x00000004ff007c0c */ /* 0x000fe2000bf05070 */
[----:B------:R-:W-:Y:S02]  /*44d0*/  USHF.R.U32.HI UR7, URZ, UR13, UR7 ;  /* 0x0000000d3f077299 */ /* 0x000fe40008011607 */
[----:B------:R-:W-:Y:S01]  /*44e0*/  UIADD3 UR10, -UR10, URZ, URZ ;  /* 0x0000003f0a0a7290 */ /* 0x000fe2000fffe13f */
[----:B------:R-:W-:Y:S01]  /*44f0*/  ISETP.NE.AND.EX P0, PT, RZ, UR5, PT, P0 ;  /* 0x00000005ff007c0c */ /* 0x000fe2000bf05300 */
[----:B------:R-:W-:Y:S02]  /*4500*/  USHF.R.U64 UR14, UR15, UR16, UR7 ;  /* 0x000000100f0e7299 */ /* 0x000fe40008001207 */
[----:B------:R-:W-:Y:S02]  /*4510*/  UIADD3 UR18, -UR12, URZ, URZ ;  /* 0x0000003f0c127290 */ /* 0x000fe4000fffe13f */
[----:B------:R-:W-:-:S02]  /*4520*/  USHF.R.U32.HI UR13, URZ, UR16, UR7 ;  /* 0x000000103f0d7299 */ /* 0x000fc40008011607 */
[----:B------:R-:W-:Y:S01]  /*4530*/  UIMAD UR19, UR11, UR10, UR6 ;  /* 0x0000000a0b1372a4 */ /* 0x000fe2000f8e0206 */
[----:B------:R-:W-:-:S05]  /*4540*/  UMOV UR12, UR14 ;  /* 0x0000000e000c7c82 */ /* 0x000fca0008000000 */
[----:B------:R-:W-:Y:S06]  /*4550*/  @!P0 BRA `(.L_x_81) ;  /* 0x0000000000288947 */ /* 0x000fec0003800000 */
        /* <DEDUP_REMOVED lines=10> */
.L_x_81:
[----:B------:R-:W-:Y:S01]  /*4600*/  UISETP.NE.AND UP0, UPT, UR38, URZ, UPT ;  /* 0x0000003f2600728c */ /* 0x000fe2000bf05270 */
[----:B------:R-:W-:Y:S01]  /*4610*/  IMAD.MOV.U32 R0, RZ, RZ, 0x1 ;  /* 0x00000001ff007424 */ /* 0x000fe200078e00ff */
[----:B------:R-:W-:Y:S01]  /*4620*/  USHF.R.U64 UR4, UR12, UR20, UR13 ;  /* 0x000000140c047299 */ /* 0x000fe2000800120d */
[----:B------:R-:W-:Y:S01]  /*4630*/  IMAD.U32 R19, RZ, RZ, UR8 ;  /* 0x00000008ff137e24 */ /* 0x000fe2000f8e00ff */
[----:B------:R-:W-:Y:S02]  /*4640*/  ULOP3.LUT UR15, UR15, UR45, URZ, 0xc0, !UPT ;  /* 0x0000002d0f0f7292 */ /* 0x000fe4000f8ec03f */
[----:B------:R-:W-:Y:S02]  /*4650*/  UIADD3 UR5, -UR4, URZ, URZ ;  /* 0x0000003f04057290 */ /* 0x000fe4000fffe13f */
[----:B------:R-:W-:Y:S02]  /*4660*/  ULOP3.LUT UR9, UR9, UR42, URZ, 0xc0, !UPT ;  /* 0x0000002a09097292 */ /* 0x000fe4000f8ec03f */
[----:B------:R-:W-:-:S02]  /*4670*/  UIMAD UR4, UR43, UR4, UR15 ;  /* 0x000000042b0472a4 */ /* 0x000fc4000f8e020f */
[----:B------:R-:W-:Y:S02]  /*4680*/  @UP0 UIMAD UR19, UR22, UR18, UR17 ;  /* 0x00000012161302a4 */ /* 0x000fe4000f8e0211 */
[----:B------:R-:W-:Y:S01]  /*4690*/  UIMAD UR14, UR5, UR21, UR14 ;  /* 0x00000015050e72a4 */ /* 0x000fe2000f8e020e */
[----:B------:R-:W-:Y:S02]  /*46a0*/  ULDC UR6, c[0x0][0x600] ;  /* 0x0001800000067ab9 */ /* 0x000fe40000000800 */
[----:B------:R-:W-:Y:S01]  /*46b0*/  ULDC UR5, c[0x0][0x610] ;  /* 0x0001840000057ab9 */ /* 0x000fe20000000800 */
[----:B------:R-:W-:Y:S02]  /*46c0*/  UIMAD UR14, UR14, UR6, UR9 ;  /* 0x000000060e0e72a4 */ /* 0x000fe4000f8e0209 */
[----:B------:R-:W-:-:S04]  /*46d0*/  UIMAD UR4, UR4, UR5, UR19 ;  /* 0x00000005040472a4 */ /* 0x000fc8000f8e0213 */
[----:B------:R-:W-:Y:S02]  /*46e0*/  USEL UR5, UR14, UR4, !UP0 ;  /* 0x000000040e057287 */ /* 0x000fe4000c000000 */
[----:B------:R-:W-:-:S04]  /*46f0*/  USEL UR4, UR4, UR14, !UP0 ;  /* 0x0000000e04047287 */ /* 0x000fc8000c000000 */
[----:B------:R-:W-:Y:S02]  /*4700*/  IMAD.U32 R2, RZ, RZ, UR5 ;  /* 0x00000005ff027e24 */ /* 0x000fe4000f8e00ff */
[----:B------:R-:W-:-:S07]  /*4710*/  IMAD.U32 R18, RZ, RZ, UR4 ;  /* 0x00000004ff127e24 */ /* 0x000fce000f8e00ff */
.L_x_79:
[----:B------:R-:W-:Y:S01]  /*4720*/  UIADD3 UR44, UR49, UR44, URZ ;  /* 0x0000002c312c7290 */ /* 0x000fe2000fffe03f */
[----:B------:R-:W-:Y:S02]  /*4730*/  LOP3.LUT P0, RZ, R0, 0xff, RZ, 0xc0, !PT ;  /* 0x000000ff00ff7812 */ /* 0x000fe4000780c0ff */
[----:B------:R-:W-:Y:S01]  /*4740*/  LOP3.LUT R58, R58, 0x1, RZ, 0x3c, !PT ;  /* 0x000000013a3a7812 */ /* 0x000fe200078e3cff */
[----:B------:R-:W-:Y:S02]  /*4750*/  USHF.R.U32.HI UR4, URZ, 0x5, UR44 ;  /* 0x000000053f047899 */ /* 0x000fe4000801162c */
[----:B------:R-:W-:Y:S02]  /*4760*/  UISETP.GT.U32.AND UP0, UPT, UR44, 0x1f, UPT ;  /* 0x0000001f2c00788c */ /* 0x000fe4000bf04070 */
[----:B------:R-:W-:Y:S02]  /*4770*/  ULOP3.LUT UR4, UR4, 0x1, URZ, 0xc0, !UPT ;  /* 0x0000000104047892 */ /* 0x000fe4000f8ec03f */
[----:B------:R-:W-:-:S02]  /*4780*/  UISETP.LT.U32.AND UP0, UPT, UR49, 0x20, UP0 ;  /* 0x000000203100788c */ /* 0x000fc40008701070 */
[----:B------:R-:W-:Y:S02]  /*4790*/  UISETP.NE.U32.AND UP1, UPT, UR4, 0x1, UPT ;  /* 0x000000010400788c */ /* 0x000fe4000bf25070 */
[----:B------:R-:W-:Y:S02]  /*47a0*/  USEL UR5, URZ, 0x1, !UP0 ;  /* 0x000000013f057887 */ /* 0x000fe4000c000000 */
[----:B------:R-:W-:Y:S02]  /*47b0*/  UISETP.GT.U32.AND UP1, UPT, UR49, 0x1f, !UP1 ;  /* 0x0000001f3100788c */ /* 0x000fe4000cf24070 */
[----:B------:R-:W-:Y:S02]  /*47c0*/  ULOP3.LUT UR44, UR44, 0x1f, URZ, 0xc0, !UPT ;  /* 0x0000001f2c2c7892 */ /* 0x000fe4000f8ec03f */
[----:B------:R-:W-:-:S04]  /*47d0*/  USEL UR4, URZ, 0x1, !UP1 ;  /* 0x000000013f047887 */ /* 0x000fc8000c800000 */
[----:B------:R-:W-:Y:S01]  /*47e0*/  ULOP3.LUT UR46, UR4, UR46, UR5, 0x96, !UPT ;  /* 0x0000002e042e7292 */ /* 0x000fe2000f8e9605 */
[----:B------:R-:W-:Y:S11]  /*47f0*/  @P0 BRA `(.L_x_82) ;  /* 0xffffffd000940947 */ /* 0x000ff6000383ffff */
[----:B------:R-:W-:Y:S05]  /*4800*/  EXIT ;  /* 0x000000000000794d */ /* 0x000fea0003800000 */
.L_x_13:
[----:B------:R-:W-:-:S08]  /*4810*/  ISETP.NE.AND P0, PT, RZ, UR8, PT ;  /* 0x00000008ff007c0c */ /* 0x000fd0000bf05270 */
[----:B-----5:R-:W0:-:S00]  /*4820*/  USETMAXREG.DEALLOC.CTAPOOL 0x28 ;  /* 0x00000028000079c8 */ /* 0x020e0000080e0500 */
[----:B------:R-:W-:Y:S05]  /*4830*/  @P0 EXIT ;  /* 0x000000000000094d */ /* 0x000fea0003800000 */
[----:B0-----:R-:W-:Y:S01]  /*4840*/  LOP3.LUT P0, RZ, R0, 0xff, RZ, 0xc0, !PT ;  /* 0x000000ff00ff7812 */ /* 0x001fe2000780c0ff */
[----:B------:R-:W-:Y:S02]  /*4850*/  IMAD.MOV.U32 R0, RZ, RZ, 0x1 ;  /* 0x00000001ff007424 */ /* 0x000fe400078e00ff */
[----:B------:R-:W-:-:S10]  /*4860*/  IMAD.MOV.U32 R8, RZ, RZ, RZ ;  /* 0x000000ffff087224 */ /* 0x000fd400078e00ff */
[----:B------:R-:W-:Y:S05]  /*4870*/  @!P0 BRA `(.L_x_83) ;  /* 0x0000000c00148947 */ /* 0x000fea0003800000 */
[----:B------:R-:W-:Y:S01]  /*4880*/  LOP3.LUT P0, RZ, R4, 0x1f, RZ, 0xc0, !PT ;  /* 0x0000001f04ff7812 */ /* 0x000fe2000780c0ff */
[----:B------:R-:W-:Y:S01]  /*4890*/  ULDC UR5, c[0x0][0x658] ;  /* 0x0001960000057ab9 */ /* 0x000fe20000000800 */
[----:B------:R-:W-:Y:S01]  /*48a0*/  UMOV UR6, 0xffffffff ;  /* 0xffffffff00067882 */ /* 0x000fe20000000000 */
[----:B------:R-:W-:Y:S01]  /*48b0*/  BSSY B0, `(.L_x_83) ;  /* 0x00000c1000007945 */ /* 0x000fe20003800000 */
[----:B------:R-:W-:Y:S01]  /*48c0*/  USHF.L.U32 UR6, UR6, UR5, URZ ;  /* 0x0000000506067299 */ /* 0x000fe2000800063f */
[C---:B------:R-:W-:Y:S01]  /*48d0*/  ISETP.NE.AND P3, PT, R3.reuse, RZ, PT ;  /* 0x000000ff0300720c */ /* 0x040fe20003f65270 */
[----:B------:R-:W-:Y:S01]  /*48e0*/  IMAD.MOV.U32 R9, RZ, RZ, 0x1 ;  /* 0x00000001ff097424 */ /* 0x000fe200078e00ff */
[----:B------:R-:W-:Y:S01]  /*48f0*/  ISETP.NE.OR P0, PT, R3, RZ, !P0 ;  /* 0x000000ff0300720c */ /* 0x000fe20004705670 */
[----:B------:R-:W-:Y:S01]  /*4900*/  IMAD.MOV.U32 R0, RZ, RZ, 0x1 ;  /* 0x00000001ff007424 */ /* 0x000fe200078e00ff */
[----:B------:R-:W-:Y:S01]  /*4910*/  ULDC UR4, c[0x0][0x600] ;  /* 0x0001800000047ab9 */ /* 0x000fe20000000800 */
[----:B------:R-:W-:Y:S01]  /*4920*/  IMAD.MOV.U32 R8, RZ, RZ, RZ ;  /* 0x000000ffff087224 */ /* 0x000fe200078e00ff */
[----:B------:R-:W-:Y:S01]  /*4930*/  UMOV UR7, 0x1 ;  /* 0x0000000100077882 */ /* 0x000fe20000000000 */
[----:B------:R-:W-:-:S02]  /*4940*/  UIADD3 UR19, UR39, 0x1, URZ ;  /* 0x0000000127137890 */ /* 0x000fc4000fffe03f */
[----:B------:R-:W-:Y:S02]  /*4950*/  ULOP3.LUT UR22, UR36, 0x2, URZ, 0xfc, !UPT ;  /* 0x0000000224167892 */ /* 0x000fe4000f8efc3f */
[----:B------:R-:W-:Y:S02]  /*4960*/  UIADD3 UR4, UR4, -0x1, URZ ;  /* 0xffffffff04047890 */ /* 0x000fe4000fffe03f */
[----:B------:R-:W-:Y:S02]  /*4970*/  USHF.L.U32 UR5, UR7, UR5, URZ ;  /* 0x0000000507057299 */ /* 0x000fe4000800063f */
[----:B------:R-:W-:Y:S01]  /*4980*/  ULOP3.LUT UR6, URZ, UR6, URZ, 0x33, !UPT ;  /* 0x000000063f067292 */ /* 0x000fe2000f8e333f */
[----:B------:R-:W-:-:S11]  /*4990*/  ULDC.64 UR20, c[0x0][0x198] ;  /* 0x0000660000147ab9 */ /* 0x000fd60000000a00 */
.L_x_95:
[----:B------:R-:W-:-:S03]  /*49a0*/  UMOV UR7, 0xffffffff ;  /* 0xffffffff00077882 */ /* 0x000fc60000000000 */
[----:B------:R-:W-:Y:S05]  /*49b0*/  BRA.DIV UR7, `(.L_x_84) ;  /* 0x0000001e07cc7947 */ /* 0x000fea000b800000 */
[----:B------:R-:W-:-:S13]  /*49c0*/  ELECT P6, URZ, PT ;  /* 0x00000000003f782f */ /* 0x000fda00038c0000 */
.L_x_136:
[----:B------:R-:W0:Y:S01]  /*49d0*/  LDC R3, c[0x0][0x28c] ;  /* 0x0000a300ff037b82 */ /* 0x000e220000000800 */
[----:B------:R-:W-:Y:S01]  /*49e0*/  BSSY B1, `(.L_x_85) ;  /* 0x0000038000017945 */ /* 0x000fe20003800000 */
[----:B0-----:R-:W-:-:S13]  /*49f0*/  ISETP.LT.OR P6, PT, R3, 0x1, !P6 ;  /* 0x000000010300780c */ /* 0x001fda00077c1670 */
[----:B------:R-:W-:Y:S05]  /*4a00*/  @P6 BRA `(.L_x_86) ;  /* 0x0000000000d46947 */ /* 0x000fea0003800000 */
[----:B------:R-:W-:Y:S02]  /*4a10*/  IMAD R6, R2, 0x30, RZ ;  /* 0x0000003002067824 */ /* 0x000fe400078e02ff */
[----:B------:R-:W-:Y:S02]  /*4a20*/  IMAD.SHL.U32 R18, R18, 0x40, RZ ;  /* 0x0000004012127824 */ /* 0x000fe400078e00ff */
[----:B------:R-:W-:Y:S02]  /*4a30*/  IMAD.MOV.U32 R11, RZ, RZ, RZ ;  /* 0x000000ffff0b7224 */ /* 0x000fe400078e00ff */
[----:B------:R-:W-:Y:S02]  /*4a40*/  IMAD.U32 R12, RZ, RZ, UR19 ;  /* 0x00000013ff0c7e24 */ /* 0x000fe4000f8e00ff */
[----:B------:R-:W-:Y:S02]  /*4a50*/  IMAD.MOV.U32 R2, RZ, RZ, R0 ;  /* 0x000000ffff027224 */ /* 0x000fe400078e0000 */
[----:B------:R-:W-:-:S07]  /*4a60*/  IMAD.MOV.U32 R3, RZ, RZ, R8 ;  /* 0x000000ffff037224 */ /* 0x000fce00078e0008 */
.L_x_90:
[----:B------:R-:W0:Y:S01]  /*4a70*/  S2R R5, SR_CgaCtaId ;  /* 0x0000000000057919 */ /* 0x000e220000008800 */
[----:B------:R-:W-:-:S04]  /*4a80*/  MOV R4, 0x400 ;  /* 0x0000040000047802 */ /* 0x000fc80000000f00 */
[----:B0-----:R-:W-:Y:S02]  /*4a90*/  LEA R10, R5, R4, 0x18 ;  /* 0x00000004050a7211 */ /* 0x001fe400078ec0ff */
[----:B------:R-:W-:Y:S01]  /*4aa0*/  SHF.L.U32 R4, R2, 0x1f, RZ ;  /* 0x0000001f02047819 */ /* 0x000fe200000006ff */
[----:B------:R-:W0:Y:S02]  /*4ab0*/  @!P3 LDC R5, c[0x0][0x500] ;  /* 0x00014000ff05bb82 */ /* 0x000e240000000800 */
[----:B------:R-:W-:-:S04]  /*4ac0*/  IMAD R7, R3, 0x8, R10 ;  /* 0x0000000803077824 */ /* 0x000fc800078e020a */
[----:B------:R-:W1:Y:S02]  /*4ad0*/  SYNCS.PHASECHK.TRANS64.TRYWAIT P1, [R7+URZ+0x100], R4 ;  /* 0x00010004070075a7 */ /* 0x000e64000802017f */
[----:B-1----:R-:W-:Y:S05]  /*4ae0*/  @!P1 BRA `(.L_x_87) ;  /* 0x0000001c00a09947 */ /* 0x002fea0003800000 */
.L_x_137:
[----:B------:R-:W-:Y:S01]  /*4af0*/  UPRMT UR7, UR22, 0x9910, URZ ;  /* 0x0000991016077896 */ /* 0x000fe2000800003f */
[----:B0-----:R0:W-:Y:S03]  /*4b00*/  @!P3 SYNCS.ARRIVE.TRANS64 RZ, [R7+URZ], R5 ;  /* 0x0000000507ffb9a7 */ /* 0x0011e6000800003f */
[----:B------:R-:W-:-:S06]  /*4b10*/  UISETP.NE.AND UP0, UPT, UR7, 0x2, UPT ;  /* 0x000000020700788c */ /* 0x000fcc000bf05270 */
[----:B------:R-:W-:-:S13]  /*4b20*/  PLOP3.LUT P1, PT, PT, PT, UP0, 0x80, 0x0 ;  /* 0x000000000000781c */ /* 0x000fda0003f2f008 */
[----:B0-----:R-:W-:Y:S05]  /*4b30*/  @P1 BRA `(.L_x_88) ;  /* 0x0000000000041947 */ /* 0x001fea0003800000 */
[----:B------:R-:W-:Y:S01]  /*4b40*/  BPT.TRAP 0x1 ;  /* 0x000000040000795c */ /* 0x000fe20000300000 */
.L_x_88:
[----:B------:R-:W-:Y:S05]  /*4b50*/  @P0 BRA `(.L_x_89) ;  /* 0x0000000000040947 */ /* 0x000fea0003800000 */
[----:B------:R-:W-:Y:S01]  /*4b60*/  BPT.TRAP 0x1 ;  /* 0x000000040000795c */ /* 0x000fe20000300000 */
.L_x_89:
[--C-:B-1----:R-:W-:Y:S01]  /*4b70*/  IMAD R4, R3, 0x1000, R10.reuse ;  /* 0x0000100003047824 */ /* 0x102fe200078e020a */
[----:B------:R-:W-:Y:S01]  /*4b80*/  R2UR UR9, R7 ;  /* 0x00000000070972ca */ /* 0x000fe200000e0000 */
[C---:B------:R-:W-:Y:S01]  /*4b90*/  IMAD R10, R3.reuse, 0xc00, R10 ;  /* 0x00000c00030a7824 */ /* 0x040fe200078e020a */
[----:B------:R-:W-:Y:S01]  /*4ba0*/  UIADD3 UR14, UP0, UR20, 0xf0, URZ ;  /* 0x000000f0140e7890 */ /* 0x000fe2000ff1e03f */
[----:B------:R-:W-:Y:S01]  /*4bb0*/  VIADD R12, R12, 0xffffffff ;  /* 0xffffffff0c0c7836 */ /* 0x000fe20000000000 */
[----:B------:R-:W-:Y:S01]  /*4bc0*/  R2UR UR7, R4 ;  /* 0x00000000040772ca */ /* 0x000fe200000e0000 */
[----:B------:R-:W-:Y:S01]  /*4bd0*/  UIADD3 UR24, UP1, UR20, 0x1f0, URZ ;  /* 0x000001f014187890 */ /* 0x000fe2000ff3e03f */
[----:B------:R-:W-:Y:S01]  /*4be0*/  R2UR UR8, R10 ;  /* 0x000000000a0872ca */ /* 0x000fe200000e0000 */
[----:B------:R-:W-:Y:S01]  /*4bf0*/  UIADD3.X UR15, URZ, UR21, URZ, UP0, !UPT ;  /* 0x000000153f0f7290 */ /* 0x000fe200087fe43f */
[----:B------:R-:W-:Y:S01]  /*4c00*/  R2UR UR11, R18 ;  /* 0x00000000120b72ca */ /* 0x000fe200000e0000 */
[----:B------:R-:W-:Y:S01]  /*4c10*/  VIADD R3, R3, 0x1 ;  /* 0x0000000103037836 */ /* 0x000fe20000000000 */
[----:B------:R-:W-:Y:S01]  /*4c20*/  R2UR UR10, R11 ;  /* 0x000000000b0a72ca */ /* 0x000fe200000e0000 */
[----:B------:R-:W-:Y:S01]  /*4c30*/  UIADD3.X UR25, URZ, UR21, URZ, UP1, !UPT ;  /* 0x000000153f197290 */ /* 0x000fe20008ffe43f */
[----:B------:R-:W-:Y:S01]  /*4c40*/  R2UR UR12, R19 ;  /* 0x00000000130c72ca */ /* 0x000fe200000e0000 */
[----:B------:R-:W-:Y:S01]  /*4c50*/  UMOV UR16, 0x0 ;  /* 0x0000000000107882 */ /* 0x000fe20000000000 */
[----:B------:R-:W-:Y:S01]  /*4c60*/  R2UR UR18, R6 ;  /* 0x00000000061272ca */ /* 0x000fe200000e0000 */
[----:B------:R-:W-:Y:S01]  /*4c70*/  UMOV UR17, 0x10000000 ;  /* 0x1000000000117882 */ /* 0x000fe20000000000 */
[----:B------:R-:W-:Y:S01]  /*4c80*/  ISETP.GT.AND P2, PT, R12, 0x1, PT ;  /* 0x000000010c00780c */ /* 0x000fe20003f44270 */
[----:B------:R-:W-:Y:S01]  /*4c90*/  UIADD3 UR7, UR7, 0x300, URZ ;  /* 0x0000030007077890 */ /* 0x000fe2000fffe03f */
[----:B------:R-:W-:Y:S01]  /*4ca0*/  ISETP.NE.AND P1, PT, R3, 0x20, PT ;  /* 0x000000200300780c */ /* 0x000fe20003f25270 */
[----:B------:R-:W-:Y:S01]  /*4cb0*/  UIADD3 UR13, UR8, 0x20300, URZ ;  /* 0x00020300080d7890 */ /* 0x000fe2000fffe03f */
[----:B------:R-:W-:-:S02]  /*4cc0*/  VIADD R11, R11, 0x20 ;  /* 0x000000200b0b7836 */ /* 0x000fc40000000000 */
[----:B------:R-:W-:Y:S02]  /*4cd0*/  SEL R5, RZ, 0x1, P1 ;  /* 0x00000001ff057807 */ /* 0x000fe40000800000 */
[----:B------:R-:W-:Y:S01]  /*4ce0*/  UMOV UR8, UR7 ;  /* 0x0000000700087c82 */ /* 0x000fe20008000000 */
[----:B------:R-:W-:Y:S01]  /*4cf0*/  SEL R3, R3, RZ, P1 ;  /* 0x000000ff03037207 */ /* 0x000fe20000800000 */
[----:B------:R0:W-:Y:S01]  /*4d00*/  UTMALDG.3D [UR8], [UR14], desc[UR16] ;  /* 0x000010080e0075b4 */ /* 0x0001e20008011000 */
[----:B------:R-:W-:Y:S01]  /*4d10*/  LOP3.LUT R2, R2, R5, RZ, 0x3c, !PT ;  /* 0x0000000502027212 */ /* 0x000fe200078e3cff */
[----:B0-----:R-:W-:Y:S01]  /*4d20*/  UMOV UR8, UR13 ;  /* 0x0000000d00087c82 */ /* 0x001fe20008000000 */
[----:B------:R-:W-:Y:S02]  /*4d30*/  UMOV UR11, UR18 ;  /* 0x00000012000b7c82 */ /* 0x000fe40008000000 */
[----:B------:R0:W-:Y:S02]  /*4d40*/  UTMALDG.3D [UR8], [UR24], desc[UR16] ;  /* 0x00001008180075b4 */ /* 0x0001e40008011000 */
[----:B0-----:R-:W-:Y:S05]  /*4d50*/  @P2 BRA `(.L_x_90) ;  /* 0xfffffffc00442947 */ /* 0x001fea000383ffff */
.L_x_86:
[----:B------:R-:W-:Y:S05]  /*4d60*/  BSYNC B1 ;  /* 0x0000000000017941 */ /* 0x000fea0003800000 */
.L_x_85:
[----:B------:R-:W-:Y:S01]  /*4d70*/  LOP3.LUT P4, RZ, R9, 0xff, RZ, 0xc0, !PT ;  /* 0x000000ff09ff7812 */ /* 0x000fe2000788c0ff */
[----:B------:R-:W-:Y:S01]  /*4d80*/  VIADD R8, R8, UR39 ;  /* 0x0000002708087c36 */ /* 0x000fe20008000000 */
[----:B------:R-:W-:Y:S01]  /*4d90*/  ULDC.64 UR8, c[0x0][0x650] ;  /* 0x0001940000087ab9 */ /* 0x000fe20000000a00 */
[----:B------:R-:W-:Y:S01]  /*4da0*/  BSSY B1, `(.L_x_91) ;  /* 0x000006f000017945 */ /* 0x000fe20003800000 */
[----:B------:R-:W-:Y:S01]  /*4db0*/  IMAD.MOV.U32 R18, RZ, RZ, -0x1 ;  /* 0xffffffffff127424 */ /* 0x000fe200078e00ff */
[----:B------:R-:W-:Y:S01]  /*4dc0*/  PRMT R9, RZ, 0x7610, R9 ;  /* 0x00007610ff097816 */ /* 0x000fe20000000009 */
[----:B------:R-:W-:Y:S01]  /*4dd0*/  IMAD.MOV.U32 R19, RZ, RZ, -0x1 ;  /* 0xffffffffff137424 */ /* 0x000fe200078e00ff */
[C---:B------:R-:W-:Y:S02]  /*4de0*/  ISETP.GT.U32.AND P1, PT, R8.reuse, 0x1f, PT ;  /* 0x0000001f0800780c */ /* 0x040fe40003f24070 */
[----:B------:R-:W-:Y:S02]  /*4df0*/  SHF.R.U32.HI R2, RZ, 0x5, R8 ;  /* 0x00000005ff027819 */ /* 0x000fe40000011608 */
[----:B------:R-:W-:-:S02]  /*4e00*/  LOP3.LUT R8, R8, 0x1f, RZ, 0xc0, !PT ;  /* 0x0000001f08087812 */ /* 0x000fc400078ec0ff */
[----:B------:R-:W0:Y:S01]  /*4e10*/  @P4 S2R R4, SR_CgaCtaId ;  /* 0x0000000000044919 */ /* 0x000e220000008800 */
[----:B------:R-:W-:Y:S02]  /*4e20*/  @P4 MOV R3, 0x400 ;  /* 0x0000040000034802 */ /* 0x000fe40000000f00 */
[----:B------:R-:W-:-:S04]  /*4e30*/  LOP3.LUT R2, R2, 0x1, RZ, 0xc0, !PT ;  /* 0x0000000102027812 */ /* 0x000fc800078ec0ff */
[----:B------:R-:W-:Y:S02]  /*4e40*/  ISETP.NE.U32.AND P2, PT, R2, 0x1, PT ;  /* 0x000000010200780c */ /* 0x000fe40003f45070 */
[----:B0-----:R-:W-:Y:S01]  /*4e50*/  @P4 LEA R3, R4, R3, 0x18 ;  /* 0x0000000304034211 */ /* 0x001fe200078ec0ff */
[----:B------:R-:W-:-:S03]  /*4e60*/  IMAD.U32 R4, RZ, RZ, UR39 ;  /* 0x00000027ff047e24 */ /* 0x000fc6000f8e00ff */
[----:B------:R0:W-:Y:S01]  /*4e70*/  @P4 SYNCS.ARRIVE.TRANS64.A1T0 RZ, [R3+URZ+0x238], RZ ;  /* 0x000238ff03ff49a7 */ /* 0x0001e2000810003f */
[----:B------:R-:W-:Y:S02]  /*4e80*/  IADD3 R16, P4, R16, UR54, RZ ;  /* 0x0000003610107c10 */ /* 0x000fe4000ff9e0ff */
[----:B------:R-:W-:Y:S02]  /*4e90*/  ISETP.LT.U32.AND P1, PT, R4, 0x20, P1 ;  /* 0x000000200400780c */ /* 0x000fe40000f21070 */
[----:B------:R-:W-:Y:S02]  /*4ea0*/  IADD3.X R17, R17, UR37, RZ, P4, !PT ;  /* 0x0000002511117c10 */ /* 0x000fe4000a7fe4ff */
[----:B------:R-:W-:Y:S02]  /*4eb0*/  ISETP.GE.U32.AND P4, PT, R16, UR8, PT ;  /* 0x0000000810007c0c */ /* 0x000fe4000bf86070 */
[----:B0-----:R-:W-:Y:S02]  /*4ec0*/  SEL R3, RZ, 0x1, !P1 ;  /* 0x00000001ff037807 */ /* 0x001fe40004800000 */
[----:B------:R-:W-:-:S02]  /*4ed0*/  ISETP.GE.U32.AND.EX P1, PT, R17, UR9, PT, P4 ;  /* 0x0000000911007c0c */ /* 0x000fc4000bf26140 */
[----:B------:R-:W-:-:S04]  /*4ee0*/  ISETP.GT.U32.AND P2, PT, R4, 0x1f, !P2 ;  /* 0x0000001f0400780c */ /* 0x000fc80005744070 */
[----:B------:R-:W-:-:S04]  /*4ef0*/  SEL R2, RZ, 0x1, !P2 ;  /* 0x00000001ff027807 */ /* 0x000fc80005000000 */
[--C-:B------:R-:W-:Y:S01]  /*4f00*/  LOP3.LUT R0, R2, R0, R3.reuse, 0x96, !PT ;  /* 0x0000000002007212 */ /* 0x100fe200078e9603 */
[----:B------:R-:W-:Y:S01]  /*4f10*/  IMAD.MOV.U32 R2, RZ, RZ, -0x1 ;  /* 0xffffffffff027424 */ /* 0x000fe200078e00ff */
[----:B------:R-:W-:Y:S01]  /*4f20*/  PRMT R3, RZ, 0x7610, R3 ;  /* 0x00007610ff037816 */ /* 0x000fe20000000003 */
[----:B------:R-:W-:Y:S06]  /*4f30*/  @P1 BRA `(.L_x_92) ;  /* 0x0000000400541947 */ /* 0x000fec0003800000 */
[----:B------:R-:W0:Y:S01]  /*4f40*/  S2UR UR7, SR_CTAID.X ;  /* 0x00000000000779c3 */ /* 0x000e220000002500 */
[----:B------:R-:W-:Y:S01]  /*4f50*/  ULDC.64 UR8, c[0x0][0x628] ;  /* 0x00018a0000087ab9 */ /* 0x000fe20000000a00 */
[----:B------:R-:W-:Y:S01]  /*4f60*/  ULDC UR10, c[0x0][0x150] ;  /* 0x00005400000a7ab9 */ /* 0x000fe20000000800 */
[----:B------:R-:W-:Y:S01]  /*4f70*/  ISETP.NE.U32.AND P1, PT, RZ, UR8, PT ;  /* 0x00000008ff007c0c */ /* 0x000fe2000bf25070 */
[----:B------:R-:W-:Y:S01]  /*4f80*/  ULDC UR11, c[0x0][0x630] ;  /* 0x00018c00000b7ab9 */ /* 0x000fe20000000800 */
[----:B------:R-:W-:Y:S01]  /*4f90*/  ULDC UR13, c[0x0][0x154] ;  /* 0x00005500000d7ab9 */ /* 0x000fe20000000800 */
[----:B------:R-:W-:Y:S01]  /*4fa0*/  IMAD.MOV.U32 R2, RZ, RZ, R16 ;  /* 0x000000ffff027224 */ /* 0x000fe200078e0010 */
[----:B------:R-:W-:Y:S01]  /*4fb0*/  ISETP.NE.AND.EX P1, PT, RZ, UR9, PT, P1 ;  /* 0x00000009ff007c0c */ /* 0x000fe2000bf25310 */
[----:B------:R-:W1:Y:S01]  /*4fc0*/  S2UR UR12, SR_CTAID.Y ;  /* 0x00000000000c79c3 */ /* 0x000e620000002600 */
[----:B0-----:R-:W-:-:S05]  /*4fd0*/  I2FP.F32.U32 R3, UR7 ;  /* 0x0000000700037c45 */ /* 0x001fca0008201000 */
[----:B------:R-:W-:Y:S01]  /*4fe0*/  FMUL R10, R3, UR10 ;  /* 0x0000000a030a7c20 */ /* 0x000fe20008400000 */
[----:B------:R-:W-:-:S05]  /*4ff0*/  IMAD.MOV.U32 R3, RZ, RZ, R17 ;  /* 0x000000ffff037224 */ /* 0x000fca00078e0011 */
[----:B------:R-:W-:Y:S05]  /*5000*/  @!P1 BRA `(.L_x_93) ;  /* 0x0000000000289947 */ /* 0x000fea0003800000 */
[----:B------:R-:W-:Y:S02]  /*5010*/  ULDC UR10, c[0x0][0x634] ;  /* 0x00018d00000a7ab9 */ /* 0x000fe40000000800 */
[----:B------:R-:W-:-:S05]  /*5020*/  IADD3 R7, P1, R16, UR10, RZ ;  /* 0x0000000a10077c10 */ /* 0x000fca000ff3e0ff */
[----:B------:R-:W-:-:S04]  /*5030*/  IMAD.X R11, RZ, RZ, R17, P1 ;  /* 0x000000ffff0b7224 */ /* 0x000fc800008e0611 */
[----:B------:R-:W-:-:S04]  /*5040*/  IMAD.WIDE.U32 R4, R11, UR8, RZ ;  /* 0x000000080b047c25 */ /* 0x000fc8000f8e00ff */
[----:B------:R-:W-:-:S04]  /*5050*/  IMAD.WIDE.U32 R4, P1, R7, UR9, R4 ;  /* 0x0000000907047c25 */ /* 0x000fc8000f820004 */
[----:B------:R-:W-:-:S04]  /*5060*/  IMAD.WIDE.U32 R6, R7, UR8, RZ ;  /* 0x0000000807067c25 */ /* 0x000fc8000f8e00ff */
[----:B------:R-:W-:Y:S01]  /*5070*/  IMAD.X R3, RZ, RZ, RZ, P1 ;  /* 0x000000ffff037224 */ /* 0x000fe200008e06ff */
[----:B------:R-:W-:Y:S01]  /*5080*/  IADD3 RZ, P1, R7, R4, RZ ;  /* 0x0000000407ff7210 */ /* 0x000fe20007f3e0ff */
[----:B------:R-:W-:-:S04]  /*5090*/  IMAD.MOV.U32 R2, RZ, RZ, R5 ;  /* 0x000000ffff027224 */ /* 0x000fc800078e0005 */
[----:B------:R-:W-:-:S08]  /*50a0*/  IMAD.WIDE.U32.X R2, R11, UR9, R2, P1 ;  /* 0x000000090b027c25 */ /* 0x000fd000088e0402 */
.L_x_93:
[--C-:B------:R-:W-:Y:S01]  /*50b0*/  SHF.R.U64 R19, R2, UR11, R3.reuse ;  /* 0x0000000b02137c19 */ /* 0x100fe20008001203 */
[----:B------:R-:W0:Y:S01]  /*50c0*/  F2I.U32.TRUNC.NTZ R10, R10 ;  /* 0x0000000a000a7305 */ /* 0x000e22000020f000 */
[----:B------:R-:W-:Y:S01]  /*50d0*/  SHF.R.U32.HI R2, RZ, UR11, R3 ;  /* 0x0000000bff027c19 */ /* 0x000fe20008011603 */
[----:B------:R-:W-:Y:S01]  /*50e0*/  ULDC.64 UR8, c[0x0][0x620] ;  /* 0x0001880000087ab9 */ /* 0x000fe20000000a00 */
[----:B------:R-:W-:Y:S01]  /*50f0*/  IADD3 R5, P1, RZ, -R19, RZ ;  /* 0x80000013ff057210 */ /* 0x000fe20007f3e0ff */
[----:B------:R-:W-:Y:S01]  /*5100*/  ULDC.64 UR14, c[0x0][0x640] ;  /* 0x00019000000e7ab9 */ /* 0x000fe20000000a00 */
[----:B-1----:R-:W-:Y:S01]  /*5110*/  I2FP.F32.U32 R4, UR12 ;  /* 0x0000000c00047c45 */ /* 0x002fe20008201000 */
[----:B------:R-:W1:Y:S01]  /*5120*/  LDC R15, c[0x0][0x610] ;  /* 0x00018400ff0f7b82 */ /* 0x000e620000000800 */
[----:B------:R-:W-:Y:S01]  /*5130*/  ULDC UR11, c[0x0][0x658] ;  /* 0x00019600000b7ab9 */ /* 0x000fe20000000800 */
[----:B------:R-:W-:Y:S01]  /*5140*/  IMAD.X R2, RZ, RZ, ~R2, P1 ;  /* 0x000000ffff027224 */ /* 0x000fe200008e0e02 */
[----:B------:R-:W-:Y:S01]  /*5150*/  ISETP.NE.U32.AND P1, PT, RZ, UR14, PT ;  /* 0x0000000eff007c0c */ /* 0x000fe2000bf25070 */
[----:B------:R-:W-:Y:S01]  /*5160*/  FMUL R6, R4, UR13 ;  /* 0x0000000d04067c20 */ /* 0x000fe20008400000 */
[----:B------:R-:W-:Y:S01]  /*5170*/  ULDC UR13, c[0x0][0x648] ;  /* 0x00019200000d7ab9 */ /* 0x000fe20000000800 */
[----:B------:R-:W-:Y:S01]  /*5180*/  IMAD R4, R2, UR8, RZ ;  /* 0x0000000802047c24 */ /* 0x000fe2000f8e02ff */
[----:B------:R-:W-:Y:S01]  /*5190*/  ISETP.NE.AND.EX P1, PT, RZ, UR15, PT, P1 ;  /* 0x0000000fff007c0c */ /* 0x000fe2000bf25310 */
[C---:B------:R-:W-:Y:S01]  /*51a0*/  IMAD.WIDE.U32 R2, R5.reuse, UR8, R16 ;  /* 0x0000000805027c25 */ /* 0x040fe2000f8e0010 */
[----:B0-----:R-:W-:Y:S01]  /*51b0*/  R2UR UR8, R10 ;  /* 0x000000000a0872ca */ /* 0x001fe200000e0000 */
[----:B------:R-:W0:Y:S02]  /*51c0*/  F2I.U32.TRUNC.NTZ R6, R6 ;  /* 0x0000000600067305 */ /* 0x000e24000020f000 */
[----:B------:R-:W-:Y:S01]  /*51d0*/  IMAD R5, R5, UR9, R4 ;  /* 0x0000000905057c24 */ /* 0x000fe2000f8e0204 */
[----:B------:R-:W-:-:S03]  /*51e0*/  ULDC UR9, c[0x0][0x618] ;  /* 0x0001860000097ab9 */ /* 0x000fc60000000800 */
[----:B------:R-:W-:-:S05]  /*51f0*/  IMAD.IADD R3, R3, 0x1, R5 ;  /* 0x0000000103037824 */ /* 0x000fca00078e0205 */
[--C-:B------:R-:W-:Y:S02]  /*5200*/  SHF.R.U64 R10, R2, UR9, R3.reuse ;  /* 0x00000009020a7c19 */ /* 0x100fe40008001203 */
[----:B------:R-:W-:Y:S01]  /*5210*/  SHF.R.U32.HI R3, RZ, UR9, R3 ;  /* 0x00000009ff037c19 */ /* 0x000fe20008011603 */
[----:B------:R-:W-:Y:S01]  /*5220*/  ULDC UR9, c[0x0][0x608] ;  /* 0x0001820000097ab9 */ /* 0x000fe20000000800 */
[----:B0-----:R-:W-:Y:S02]  /*5230*/  R2UR UR10, R6 ;  /* 0x00000000060a72ca */ /* 0x001fe400000e0000 */
[--C-:B------:R-:W-:Y:S02]  /*5240*/  SHF.R.U64 R12, R10, UR9, R3.reuse ;  /* 0x000000090a0c7c19 */ /* 0x100fe40008001203 */
[----:B------:R-:W-:Y:S01]  /*5250*/  SHF.R.U32.HI R3, RZ, UR9, R3 ;  /* 0x00000009ff037c19 */ /* 0x000fe20008011603 */
[----:B------:R-:W-:-:S03]  /*5260*/  UIADD3 UR9, -UR8, URZ, URZ ;  /* 0x0000003f08097290 */ /* 0x000fc6000fffe13f */
[--C-:B------:R-:W-:Y:S01]  /*5270*/  SHF.R.U64 R13, R12, UR11, R3.reuse ;  /* 0x0000000b0c0d7c19 */ /* 0x100fe20008001203 */
[----:B------:R-:W-:Y:S01]  /*5280*/  ULDC UR8, c[0x0][0x144] ;  /* 0x0000510000087ab9 */ /* 0x000fe20000000800 */
[----:B------:R-:W-:-:S03]  /*5290*/  SHF.R.U32.HI R3, RZ, UR11, R3 ;  /* 0x0000000bff037c19 */ /* 0x000fc60008011603 */
[----:B------:R-:W-:Y:S01]  /*52a0*/  IMAD.MOV.U32 R2, RZ, RZ, R13 ;  /* 0x000000ffff027224 */ /* 0x000fe200078e000d */
[----:B------:R-:W-:Y:S06]  /*52b0*/  @!P1 BRA `(.L_x_94) ;  /* 0x0000000000289947 */ /* 0x000fec0003800000 */
        /* <DEDUP_REMOVED lines=10> */
.L_x_94:
[----:B------:R-:W-:Y:S01]  /*5360*/  UISETP.NE.AND UP0, UPT, UR38, URZ, UPT ;  /* 0x0000003f2600728c */ /* 0x000fe2000bf05270 */
[----:B------:R-:W-:Y:S01]  /*5370*/  SHF.R.U64 R3, R2, UR13, R3 ;  /* 0x0000000d02037c19 */ /* 0x000fe20008001203 */
[----:B------:R-:W-:Y:S01]  /*5380*/  UIADD3 UR10, -UR10, URZ, URZ ;  /* 0x0000003f0a0a7290 */ /* 0x000fe2000fffe13f */
[----:B------:R-:W-:Y:S01]  /*5390*/  LOP3.LUT R2, R12, UR6, RZ, 0xc0, !PT ;  /* 0x000000060c027c12 */ /* 0x000fe2000f8ec0ff */
[----:B------:R-:W-:Y:S01]  /*53a0*/  UIMAD UR7, UR8, UR9, UR7 ;  /* 0x00000009080772a4 */ /* 0x000fe2000f8e0207 */
[----:B------:R-:W-:Y:S01]  /*53b0*/  LOP3.LUT R5, R10, UR4, RZ, 0xc0, !PT ;  /* 0x000000040a057c12 */ /* 0x000fe2000f8ec0ff */
[----:B------:R-:W-:Y:S01]  /*53c0*/  IMAD.MOV R4, RZ, RZ, -R3 ;  /* 0x000000ffff047224 */ /* 0x000fe200078e0a03 */
[----:B------:R-:W-:Y:S01]  /*53d0*/  ULDC UR8, c[0x0][0x148] ;  /* 0x0000520000087ab9 */ /* 0x000fe20000000800 */
[----:B------:R-:W-:Y:S01]  /*53e0*/  IMAD R18, R3, UR5, R2 ;  /* 0x0000000503127c24 */ /* 0x000fe2000f8e0202 */
[----:B------:R-:W-:Y:S01]  /*53f0*/  PLOP3.LUT P1, PT, PT, PT, UP0, 0x80, 0x0 ;  /* 0x000000000000781c */ /* 0x000fe20003f2f008 */
[----:B------:R-:W-:Y:S01]  /*5400*/  IMAD.MOV.U32 R3, RZ, RZ, 0x1 ;  /* 0x00000001ff037424 */ /* 0x000fe200078e00ff */
[----:B------:R-:W-:-:S03]  /*5410*/  @UP0 UIMAD UR7, UR8, UR10, UR12 ;  /* 0x0000000a080702a4 */ /* 0x000fc6000f8e020c */
[----:B------:R-:W-:Y:S02]  /*5420*/  ULDC UR8, c[0x0][0x638] ;  /* 0x00018e0000087ab9 */ /* 0x000fe40000000800 */
[----:B------:R-:W-:Y:S02]  /*5430*/  IMAD R2, R4, UR8, R13 ;  /* 0x0000000804027c24 */ /* 0x000fe4000f8e020d */
[----:B-1----:R-:W-:Y:S01]  /*5440*/  IMAD R18, R18, R15, UR7 ;  /* 0x0000000712127e24 */ /* 0x002fe2000f8e020f */
[----:B------:R-:W-:Y:S02]  /*5450*/  ULDC UR7, c[0x0][0x600] ;  /* 0x0001800000077ab9 */ /* 0x000fe40000000800 */
[----:B------:R-:W-:-:S05]  /*5460*/  IMAD R5, R2, UR7, R5 ;  /* 0x0000000702057c24 */ /* 0x000fca000f8e0205 */
[----:B------:R-:W-:Y:S02]  /*5470*/  SEL R2, R5, R18, !P1 ;  /* 0x0000001205027207 */ /* 0x000fe40004800000 */
[----:B------:R-:W-:-:S07]  /*5480*/  SEL R18, R18, R5, !P1 ;  /* 0x0000000512127207 */ /* 0x000fce0004800000 */
.L_x_92:
[----:B------:R-:W-:Y:S05]  /*5490*/  BSYNC B1 ;  /* 0x0000000000017941 */ /* 0x000fea0003800000 */
.L_x_91:
[----:B------:R-:W-:-:S13]  /*54a0*/  LOP3.LUT P1, RZ, R3, 0xff, RZ, 0xc0, !PT ;  /* 0x000000ff03ff7812 */ /* 0x000fda000782c0ff */
[----:B------:R-:W-:Y:S05]  /*54b0*/  @P1 BRA `(.L_x_95) ;  /* 0xfffffff400381947 */ /* 0x000fea000383ffff */
[----:B------:R-:W-:Y:S05]  /*54c0*/  BSYNC B0 ;  /* 0x0000000000007941 */ /* 0x000fea0003800000 */
.L_x_83:
[----:B------:R-:W-:-:S03]  /*54d0*/  UMOV UR7, 0xffffffff ;  /* 0xffffffff00077882 */ /* 0x000fc60000000000 */
[----:B------:R-:W-:Y:S05]  /*54e0*/  BRA.DIV UR7, `(.L_x_96) ;  /* 0x0000001607347947 */ /* 0x000fea000b800000 */
[----:B------:R-:W-:-:S13]  /*54f0*/  ELECT P6, URZ, PT ;  /* 0x00000000003f782f */ /* 0x000fda00038c0000 */
.L_x_140:
[----:B------:R-:W-:Y:S04]  /*5500*/  BSSY B0, `(.L_x_97) ;  /* 0x0000128000007945 */ /* 0x000fe80003800000 */
[----:B------:R-:W-:Y:S05]  /*5510*/  @!P6 BRA `(.L_x_98) ;  /* 0x000000100098e947 */ /* 0x000fea0003800000 */
[----:B------:R-:W-:-:S04]  /*5520*/  ULOP3.LUT UR7, UR36, 0x2, URZ, 0xfc, !UPT ;  /* 0x0000000224077892 */ /* 0x000fc8000f8efc3f */
[----:B------:R-:W-:-:S06]  /*5530*/  UISETP.NE.AND UP0, UPT, UR7, 0x3, UPT ;  /* 0x000000030700788c */ /* 0x000fcc000bf05270 */
[----:B------:R-:W-:-:S13]  /*5540*/  PLOP3.LUT P0, PT, PT, PT, UP0, 0x80, 0x0 ;  /* 0x000000000000781c */ /* 0x000fda0003f0f008 */
[----:B------:R-:W-:Y:S05]  /*5550*/  @!P0 BRA `(.L_x_99) ;  /* 0x0000000000048947 */ /* 0x000fea0003800000 */
[----:B------:R-:W-:Y:S01]  /*5560*/  BPT.TRAP 0x1 ;  /* 0x000000040000795c */ /* 0x000fe20000300000 */
.L_x_99:
[----:B------:R-:W0:Y:S01]  /*5570*/  S2R R3, SR_CgaCtaId ;  /* 0x0000000000037919 */ /* 0x000e220000008800 */
[----:B------:R-:W-:-:S04]  /*5580*/  MOV R2, 0x400 ;  /* 0x0000040000027802 */ /* 0x000fc80000000f00 */
[----:B0-----:R-:W-:Y:S02]  /*5590*/  LEA R3, R3, R2, 0x18 ;  /* 0x0000000203037211 */ /* 0x001fe400078ec0ff */
[----:B------:R-:W-:-:S03]  /*55a0*/  SHF.L.U32 R2, R0, 0x1f, RZ ;  /* 0x0000001f00027819 */ /* 0x000fc600000006ff */
[----:B------:R-:W-:-:S04]  /*55b0*/  VIADD R3, R3, 0x100 ;  /* 0x0000010003037836 */ /* 0x000fc80000000000 */
[C---:B------:R-:W-:Y:S02]  /*55c0*/  IMAD R7, R8.reuse, 0x8, R3 ;  /* 0x0000000808077824 */ /* 0x040fe400078e0203 */
[----:B------:R-:W-:Y:S02]  /*55d0*/  VIADD R8, R8, 0x1 ;  /* 0x0000000108087836 */ /* 0x000fe40000000000 */
[----:B------:R-:W0:Y:S03]  /*55e0*/  SYNCS.PHASECHK.TRANS64.TRYWAIT P0, [R7+URZ], R2 ;  /* 0x00000002070075a7 */ /* 0x000e26000800017f */
[----:B------:R-:W-:-:S04]  /*55f0*/  ISETP.NE.AND P1, PT, R8, 0x20, PT ;  /* 0x000000200800780c */ /* 0x000fc80003f25270 */
[----:B------:R-:W-:Y:S02]  /*5600*/  SEL R5, RZ, 0x1, P1 ;  /* 0x00000001ff057807 */ /* 0x000fe40000800000 */
[----:B------:R-:W-:Y:S02]  /*5610*/  SEL R8, R8, RZ, P1 ;  /* 0x000000ff08087207 */ /* 0x000fe40000800000 */
[----:B------:R-:W-:-:S03]  /*5620*/  LOP3.LUT R5, R0, R5, RZ, 0x3c, !PT ;  /* 0x0000000500057212 */ /* 0x000fc600078e3cff */
[----:B------:R-:W-:Y:S01]  /*5630*/  IMAD R9, R8, 0x8, R3 ;  /* 0x0000000808097824 */ /* 0x000fe200078e0203 */
[----:B------:R-:W-:Y:S01]  /*5640*/  SHF.L.U32 R4, R5, 0x1f, RZ ;  /* 0x0000001f05047819 */ /* 0x000fe200000006ff */
[----:B0-----:R-:W-:Y:S06]  /*5650*/  @!P0 BRA `(.L_x_100) ;  /* 0x0000001000f88947 */ /* 0x001fec0003800000 */
.L_x_141:
[----:B------:R-:W1:Y:S01]  /*5660*/  SYNCS.PHASECHK.TRANS64.TRYWAIT P0, [R9+URZ], R4 ;  /* 0x00000004090075a7 */ /* 0x000e62000800017f */
[----:B------:R-:W-:-:S05]  /*5670*/  VIADD R0, R8, 0x1 ;  /* 0x0000000108007836 */ /* 0x000fca0000000000 */
[----:B------:R-:W-:-:S04]  /*5680*/  ISETP.NE.AND P1, PT, R0, 0x20, PT ;  /* 0x000000200000780c */ /* 0x000fc80003f25270 */
[----:B0-----:R-:W-:Y:S02]  /*5690*/  SEL R2, RZ, 0x1, P1 ;  /* 0x00000001ff027807 */ /* 0x001fe40000800000 */
[----:B------:R-:W-:Y:S02]  /*56a0*/  SEL R0, R0, RZ, P1 ;  /* 0x000000ff00007207 */ /* 0x000fe40000800000 */
[----:B------:R-:W-:-:S03]  /*56b0*/  LOP3.LUT R7, R5, R2, RZ, 0x3c, !PT ;  /* 0x0000000205077212 */ /* 0x000fc600078e3cff */
[----:B------:R-:W-:Y:S01]  /*56c0*/  IMAD R6, R0, 0x8, R3 ;  /* 0x0000000800067824 */ /* 0x000fe200078e0203 */
[----:B------:R-:W-:Y:S01]  /*56d0*/  SHF.L.U32 R5, R7, 0x1f, RZ ;  /* 0x0000001f07057819 */ /* 0x000fe200000006ff */
[----:B-1----:R-:W-:Y:S06]  /*56e0*/  @!P0 BRA `(.L_x_101) ;  /* 0x0000001000e88947 */ /* 0x002fec0003800000 */
.L_x_142:
[----:B------:R-:W1:Y:S01]  /*56f0*/  SYNCS.PHASECHK.TRANS64.TRYWAIT P0, [R6+URZ], R5 ;  /* 0x00000005060075a7 */ /* 0x000e62000800017f */
[----:B------:R-:W-:-:S05]  /*5700*/  VIADD R0, R0, 0x1 ;  /* 0x0000000100007836 */ /* 0x000fca0000000000 */
[----:B------:R-:W-:-:S04]  /*5710*/  ISETP.NE.AND P1, PT, R0, 0x20, PT ;  /* 0x000000200000780c */ /* 0x000fc80003f25270 */
[----:B------:R-:W-:Y:S02]  /*5720*/  SEL R2, RZ, 0x1, P1 ;  /* 0x00000001ff027807 */ /* 0x000fe40000800000 */
[----:B------:R-:W-:Y:S02]  /*5730*/  SEL R0, R0, RZ, P1 ;  /* 0x000000ff00007207 */ /* 0x000fe40000800000 */
[----:B------:R-:W-:-:S03]  /*5740*/  LOP3.LUT R7, R7, R2, RZ, 0x3c, !PT ;  /* 0x0000000207077212 */ /* 0x000fc600078e3cff */
[----:B0-----:R-:W-:Y:S01]  /*5750*/  IMAD R9, R0, 0x8, R3 ;  /* 0x0000000800097824 */ /* 0x001fe200078e0203 */
[----:B------:R-:W-:Y:S01]  /*5760*/  SHF.L.U32 R4, R7, 0x1f, RZ ;  /* 0x0000001f07047819 */ /* 0x000fe200000006ff */
[----:B-1----:R-:W-:Y:S06]  /*5770*/  @!P0 BRA `(.L_x_102) ;  /* 0x0000001000d88947 */ /* 0x002fec0003800000 */
.L_x_143:
        /* <DEDUP_REMOVED lines=9> */
.L_x_144:
        /* <DEDUP_REMOVED lines=9> */
.L_x_145:
        /* <DEDUP_REMOVED lines=9> */
.L_x_146:
        /* <DEDUP_REMOVED lines=9> */
.L_x_147:
        /* <DEDUP_REMOVED lines=9> */
.L_x_148:
        /* <DEDUP_REMOVED lines=9> */
.L_x_149:
        /* <DEDUP_REMOVED lines=9> */
.L_x_150:
        /* <DEDUP_REMOVED lines=9> */
.L_x_151:
        /* <DEDUP_REMOVED lines=9> */
.L_x_152:
        /* <DEDUP_REMOVED lines=9> */
.L_x_153:
        /* <DEDUP_REMOVED lines=9> */
.L_x_154:
        /* <DEDUP_REMOVED lines=9> */
.L_x_155:
        /* <DEDUP_REMOVED lines=9> */
.L_x_156:
        /* <DEDUP_REMOVED lines=9> */
.L_x_157:
        /* <DEDUP_REMOVED lines=9> */
.L_x_158:
        /* <DEDUP_REMOVED lines=9> */
.L_x_159:
        /* <DEDUP_REMOVED lines=9> */
.L_x_160:
        /* <DEDUP_REMOVED lines=9> */
.L_x_161:
        /* <DEDUP_REMOVED lines=9> */
.L_x_162:
        /* <DEDUP_REMOVED lines=9> */
.L_x_163:
        /* <DEDUP_REMOVED lines=9> */
.L_x_164:
        /* <DEDUP_REMOVED lines=9> */
.L_x_165:
        /* <DEDUP_REMOVED lines=9> */
.L_x_166:
        /* <DEDUP_REMOVED lines=9> */
.L_x_167:
        /* <DEDUP_REMOVED lines=9> */
.L_x_168:
        /* <DEDUP_REMOVED lines=9> */
.L_x_169:
        /* <DEDUP_REMOVED lines=9> */
.L_x_170:
[----:B------:R-:W1:Y:S01]  /*66b0*/  SYNCS.PHASECHK.TRANS64.TRYWAIT P0, [R6+URZ], R5 ;  /* 0x00000005060075a7 */ /* 0x000e62000800017f */
[----:B------:R-:W-:-:S05]  /*66c0*/  VIADD R0, R0, 0x1 ;  /* 0x0000000100007836 */ /* 0x000fca0000000000 */
[----:B------:R-:W-:-:S04]  /*66d0*/  ISETP.NE.AND P1, PT, R0, 0x20, PT ;  /* 0x000000200000780c */ /* 0x000fc80003f25270 */
[----:B------:R-:W-:Y:S02]  /*66e0*/  SEL R2, RZ, 0x1, P1 ;  /* 0x00000001ff027807 */ /* 0x000fe40000800000 */
[----:B------:R-:W-:Y:S02]  /*66f0*/  SEL R0, R0, RZ, P1 ;  /* 0x000000ff00007207 */ /* 0x000fe40000800000 */
[----:B------:R-:W-:Y:S01]  /*6700*/  LOP3.LUT R2, R7, R2, RZ, 0x3c, !PT ;  /* 0x0000000207027212 */ /* 0x000fe200078e3cff */
[----:B-1----:R-:W-:Y:S06]  /*6710*/  @!P0 BRA `(.L_x_130) ;  /* 0x0000000c00208947 */ /* 0x002fec0003800000 */
.L_x_171:
[----:B------:R-:W-:Y:S01]  /*6720*/  IMAD R3, R0, 0x8, R3 ;  /* 0x0000000800037824 */ /* 0x000fe200078e0203 */
[----:B------:R-:W-:-:S07]  /*6730*/  SHF.L.U32 R0, R2, 0x1f, RZ ;  /* 0x0000001f02007819 */ /* 0x000fce00000006ff */
.L_x_131:
[----:B--2---:R2:W3:Y:S02]  /*6740*/  SYNCS.PHASECHK.TRANS64.TRYWAIT P0, [R3+URZ], R0 ;  /* 0x00000000030075a7 */ /* 0x0044e4000800017f */
[----:B---3--:R-:W-:Y:S05]  /*6750*/  @!P0 NANOSLEEP.SYNCS 0x989680 ;  /* 0x009896800000895d */ /* 0x008fea0003900000 */
[----:B------:R-:W3:Y:S02]  /*6760*/  @!P0 SYNCS.PHASECHK.TRANS64 P0, [R3+URZ], R0 ;  /* 0x00000000030085a7 */ /* 0x000ee4000800007f */
[----:B---3--:R-:W-:Y:S05]  /*6770*/  @!P0 BRA `(.L_x_131) ;  /* 0xfffffffc00f08947 */ /* 0x008fea000383ffff */
.L_x_98:
[----:B------:R-:W-:Y:S05]  /*6780*/  BSYNC B0 ;  /* 0x0000000000007941 */ /* 0x000fea0003800000 */
.L_x_97:
[----:B------:R-:W-:Y:S05]  /*6790*/  EXIT ;  /* 0x000000000000794d */ /* 0x000fea0003800000 */
.L_x_15:
[----:B0-----:R0:W1:Y:S02]  /*67a0*/  SYNCS.PHASECHK.TRANS64.TRYWAIT P0, [R55+URZ+-0x8], R0 ;  /* 0xfffff800370075a7 */ /* 0x001064000800017f */
[----:B-1----:R-:W-:Y:S05]  /*67b0*/  @!P0 NANOSLEEP.SYNCS 0x989680 ;  /* 0x009896800000895d */ /* 0x002fea0003900000 */
[----:B------:R-:W1:Y:S02]  /*67c0*/  @!P0 SYNCS.PHASECHK.TRANS64 P0, [R55+URZ+-0x8], R0 ;  /* 0xfffff800370085a7 */ /* 0x000e64000800007f */
[----:B-1----:R-:W-:Y:S05]  /*67d0*/  @!P0 BRA `(.L_x_15) ;  /* 0xfffffffc00f08947 */ /* 0x002fea000383ffff */
[----:B------:R-:W-:Y:S05]  /*67e0*/  BRA `(.L_x_132) ;  /* 0xffffffb000a47947 */ /* 0x000fea000383ffff */
.L_x_20:
[----:B-1----:R1:W2:Y:S02]  /*67f0*/  SYNCS.PHASECHK.TRANS64.TRYWAIT P1, [R3+URZ], R0 ;  /* 0x00000000030075a7 */ /* 0x0022a4000802017f */
[----:B--2---:R-:W-:Y:S05]  /*6800*/  @!P1 NANOSLEEP.SYNCS 0x989680 ;  /* 0x009896800000995d */ /* 0x004fea0003900000 */
[----:B------:R-:W2:Y:S02]  /*6810*/  @!P1 SYNCS.PHASECHK.TRANS64 P1, [R3+URZ], R0 ;  /* 0x00000000030095a7 */ /* 0x000ea4000802007f */
[----:B--2---:R-:W-:Y:S05]  /*6820*/  @!P1 BRA `(.L_x_20) ;  /* 0xfffffffc00f09947 */ /* 0x004fea000383ffff */
[----:B------:R-:W-:Y:S05]  /*6830*/  BRA `(.L_x_19) ;  /* 0xffffffb400147947 */ /* 0x000fea000383ffff */
.L_x_25:
[----:B-1----:R-:W-:-:S04]  /*6840*/  IMAD.U32 R4, RZ, RZ, UR4 ;  /* 0x00000004ff047e24 */ /* 0x002fc8000f8e00ff */
[----:B------:R1:W2:Y:S03]  /*6850*/  SYNCS.PHASECHK.TRANS64.TRYWAIT P1, [R4+URZ], R3 ;  /* 0x00000003040075a7 */ /* 0x0002a6000802017f */
[----:B--2---:R-:W-:Y:S05]  /*6860*/  @!P1 NANOSLEEP.SYNCS 0x989680 ;  /* 0x009896800000995d */ /* 0x004fea0003900000 */
[----:B------:R-:W2:Y:S02]  /*6870*/  @!P1 SYNCS.PHASECHK.TRANS64 P1, [R4+URZ], R3 ;  /* 0x00000003040095a7 */ /* 0x000ea4000802007f */
[----:B--2---:R-:W-:Y:S05]  /*6880*/  @!P1 BRA `(.L_x_25) ;  /* 0xfffffffc00ec9947 */ /* 0x004fea000383ffff */
[----:B------:R-:W-:Y:S05]  /*6890*/  BRA `(.L_x_24) ;  /* 0xffffffb400f47947 */ /* 0x000fea000383ffff */
.L_x_31:
[----:B--2---:R2:W3:Y:S02]  /*68a0*/  SYNCS.PHASECHK.TRANS64.TRYWAIT P0, [R55+URZ+0x8], R0 ;  /* 0x00000800370075a7 */ /* 0x0044e4000800017f */
[----:B---3--:R-:W-:Y:S05]  /*68b0*/  @!P0 NANOSLEEP.SYNCS 0x989680 ;  /* 0x009896800000895d */ /* 0x008fea0003900000 */
[----:B------:R-:W3:Y:S02]  /*68c0*/  @!P0 SYNCS.PHASECHK.TRANS64 P0, [R55+URZ+0x8], R0 ;  /* 0x00000800370085a7 */ /* 0x000ee4000800007f */
[----:B---3--:R-:W-:Y:S05]  /*68d0*/  @!P0 BRA `(.L_x_31) ;  /* 0xfffffffc00f08947 */ /* 0x008fea000383ffff */
[----:B------:R-:W-:Y:S05]  /*68e0*/  BRA `(.L_x_133) ;  /* 0xffffffbc00247947 */ /* 0x000fea000383ffff */
.L_x_84:
[----:B------:R-:W-:Y:S01]  /*68f0*/  BSSY B1, `(.L_x_134) ;  /* 0x0000006000017945 */ /* 0x000fe20003800000 */
[----:B------:R-:W-:-:S07]  /*6900*/  IMAD.MOV.U32 R15, RZ, RZ, -0x1 ;  /* 0xffffffffff0f7424 */ /* 0x000fce00078e00ff */
[----:B------:R-:W-:Y:S05]  /*6910*/  WARPSYNC.COLLECTIVE R15, `(.L_x_135) ;  /* 0x000000000f0c7348 */ /* 0x000fea0003c00000 */
[----:B------:R-:W-:Y:S02]  /*6920*/  ELECT P6, UR62, PT ;  /* 0x00000000003e782f */ /* 0x000fe400038c0000 */
[----:B------:R-:W-:Y:S01]  /*6930*/  MOV R14, UR62 ;  /* 0x0000003e000e7c02 */ /* 0x000fe20008000f00 */
[----:B------:R-:W-:Y:S10]  /*6940*/  ENDCOLLECTIVE ;  /* 0x000000000000791b */ /* 0x000ff40003800000 */
.L_x_135:
[----:B------:R-:W-:Y:S05]  /*6950*/  BSYNC B1 ;  /* 0x0000000000017941 */ /* 0x000fea0003800000 */
.L_x_134:
[----:B------:R-:W-:Y:S05]  /*6960*/  BRA `(.L_x_136) ;  /* 0xffffffe000187947 */ /* 0x000fea000383ffff */
.L_x_87:
[----:B-1----:R1:W2:Y:S02]  /*6970*/  SYNCS.PHASECHK.TRANS64.TRYWAIT P1, [R7+URZ+0x100], R4 ;  /* 0x00010004070075a7 */ /* 0x0022a4000802017f */
[----:B--2---:R-:W-:Y:S05]  /*6980*/  @!P1 NANOSLEEP.SYNCS 0x989680 ;  /* 0x009896800000995d */ /* 0x004fea0003900000 */
[----:B------:R-:W2:Y:S02]  /*6990*/  @!P1 SYNCS.PHASECHK.TRANS64 P1, [R7+URZ+0x100], R4 ;  /* 0x00010004070095a7 */ /* 0x000ea4000802007f */
[----:B--2---:R-:W-:Y:S05]  /*69a0*/  @!P1 BRA `(.L_x_87) ;  /* 0xfffffffc00f09947 */ /* 0x004fea000383ffff */
[----:B------:R-:W-:Y:S05]  /*69b0*/  BRA `(.L_x_137) ;  /* 0xffffffe0004c7947 */ /* 0x000fea000383ffff */
.L_x_96:
[----:B------:R-:W-:Y:S01]  /*69c0*/  BSSY B0, `(.L_x_138) ;  /* 0x0000006000007945 */ /* 0x000fe20003800000 */
[----:B------:R-:W-:-:S07]  /*69d0*/  IMAD.MOV.U32 R15, RZ, RZ, -0x1 ;  /* 0xffffffffff0f7424 */ /* 0x000fce00078e00ff */
[----:B------:R-:W-:Y:S05]  /*69e0*/  WARPSYNC.COLLECTIVE R15, `(.L_x_139) ;  /* 0x000000000f0c7348 */ /* 0x000fea0003c00000 */
[----:B------:R-:W-:Y:S02]  /*69f0*/  ELECT P6, UR62, PT ;  /* 0x00000000003e782f */ /* 0x000fe400038c0000 */
[----:B------:R-:W-:Y:S01]  /*6a00*/  MOV R14, UR62 ;  /* 0x0000003e000e7c02 */ /* 0x000fe20008000f00 */
[----:B------:R-:W-:Y:S10]  /*6a10*/  ENDCOLLECTIVE ;  /* 0x000000000000791b */ /* 0x000ff40003800000 */
.L_x_139:
[----:B------:R-:W-:Y:S05]  /*6a20*/  BSYNC B0 ;  /* 0x0000000000007941 */ /* 0x000fea0003800000 */
.L_x_138:
[----:B------:R-:W-:Y:S05]  /*6a30*/  BRA `(.L_x_140) ;  /* 0xffffffe800b07947 */ /* 0x000fea000383ffff */
.L_x_100:
[----:B0-----:R0:W1:Y:S02]  /*6a40*/  SYNCS.PHASECHK.TRANS64.TRYWAIT P0, [R7+URZ], R2 ;  /* 0x00000002070075a7 */ /* 0x001064000800017f */
[----:B-1----:R-:W-:Y:S05]  /*6a50*/  @!P0 NANOSLEEP.SYNCS 0x989680 ;  /* 0x009896800000895d */ /* 0x002fea0003900000 */
[----:B------:R-:W1:Y:S02]  /*6a60*/  @!P0 SYNCS.PHASECHK.TRANS64 P0, [R7+URZ], R2 ;  /* 0x00000002070085a7 */ /* 0x000e64000800007f */
[----:B-1----:R-:W-:Y:S05]  /*6a70*/  @!P0 BRA `(.L_x_100) ;  /* 0xfffffffc00f08947 */ /* 0x002fea000383ffff */
[----:B------:R-:W-:Y:S05]  /*6a80*/  BRA `(.L_x_141) ;  /* 0xffffffe800f47947 */ /* 0x000fea000383ffff */
.L_x_101:
[----:B0-----:R0:W1:Y:S02]  /*6a90*/  SYNCS.PHASECHK.TRANS64.TRYWAIT P0, [R9+URZ], R4 ;  /* 0x00000004090075a7 */ /* 0x001064000800017f */
[----:B-1----:R-:W-:Y:S05]  /*6aa0*/  @!P0 NANOSLEEP.SYNCS 0x989680 ;  /* 0x009896800000895d */ /* 0x002fea0003900000 */
[----:B------:R-:W1:Y:S02]  /*6ab0*/  @!P0 SYNCS.PHASECHK.TRANS64 P0, [R9+URZ], R4 ;  /* 0x00000004090085a7 */ /* 0x000e64000800007f */
[----:B-1----:R-:W-:Y:S05]  /*6ac0*/  @!P0 BRA `(.L_x_101) ;  /* 0xfffffffc00f08947 */ /* 0x002fea000383ffff */
[----:B------:R-:W-:Y:S05]  /*6ad0*/  BRA `(.L_x_142) ;  /* 0xffffffec00047947 */ /* 0x000fea000383ffff */
.L_x_102:
[----:B0-----:R0:W1:Y:S02]  /*6ae0*/  SYNCS.PHASECHK.TRANS64.TRYWAIT P0, [R6+URZ], R5 ;  /* 0x00000005060075a7 */ /* 0x001064000800017f */
[----:B-1----:R-:W-:Y:S05]  /*6af0*/  @!P0 NANOSLEEP.SYNCS 0x989680 ;  /* 0x009896800000895d */ /* 0x002fea0003900000 */
[----:B------:R-:W1:Y:S02]  /*6b00*/  @!P0 SYNCS.PHASECHK.TRANS64 P0, [R6+URZ], R5 ;  /* 0x00000005060085a7 */ /* 0x000e64000800007f */
[----:B-1----:R-:W-:Y:S05]  /*6b10*/  @!P0 BRA `(.L_x_102) ;  /* 0xfffffffc00f08947 */ /* 0x002fea000383ffff */
[----:B------:R-:W-:Y:S05]  /*6b20*/  BRA `(.L_x_143) ;  /* 0xffffffec00147947 */ /* 0x000fea000383ffff */
.L_x_103:
[----:B0-----:R0:W1:Y:S02]  /*6b30*/  SYNCS.PHASECHK.TRANS64.TRYWAIT P0, [R9+URZ], R4 ;  /* 0x00000004090075a7 */ /* 0x001064000800017f */
[----:B-1----:R-:W-:Y:S05]  /*6b40*/  @!P0 NANOSLEEP.SYNCS 0x989680 ;  /* 0x009896800000895d */ /* 0x002fea0003900000 */
[----:B------:R-:W1:Y:S02]  /*6b50*/  @!P0 SYNCS.PHASECHK.TRANS64 P0, [R9+URZ], R4 ;  /* 0x00000004090085a7 */ /* 0x000e64000800007f */
[----:B-1----:R-:W-:Y:S05]  /*6b60*/  @!P0 BRA `(.L_x_103) ;  /* 0xfffffffc00f08947 */ /* 0x002fea000383ffff */
[----:B------:R-:W-:Y:S05]  /*6b70*/  BRA `(.L_x_144) ;  /* 0xffffffec00247947 */ /* 0x000fea000383ffff */
.L_x_104:
[----:B0-----:R0:W1:Y:S02]  /*6b80*/  SYNCS.PHASECHK.TRANS64.TRYWAIT P0, [R6+URZ], R5 ;  /* 0x00000005060075a7 */ /* 0x001064000800017f */
[----:B-1----:R-:W-:Y:S05]  /*6b90*/  @!P0 NANOSLEEP.SYNCS 0x989680 ;  /* 0x009896800000895d */ /* 0x002fea0003900000 */
[----:B------:R-:W1:Y:S02]  /*6ba0*/  @!P0 SYNCS.PHASECHK.TRANS64 P0, [R6+URZ], R5 ;  /* 0x00000005060085a7 */ /* 0x000e64000800007f */
[----:B-1----:R-:W-:Y:S05]  /*6bb0*/  @!P0 BRA `(.L_x_104) ;  /* 0xfffffffc00f08947 */ /* 0x002fea000383ffff */
[----:B------:R-:W-:Y:S05]  /*6bc0*/  BRA `(.L_x_145) ;  /* 0xffffffec00347947 */ /* 0x000fea000383ffff */
.L_x_105:
[----:B0-----:R0:W1:Y:S02]  /*6bd0*/  SYNCS.PHASECHK.TRANS64.TRYWAIT P0, [R9+URZ], R4 ;  /* 0x00000004090075a7 */ /* 0x001064000800017f */
[----:B-1----:R-:W-:Y:S05]  /*6be0*/  @!P0 NANOSLEEP.SYNCS 0x989680 ;  /* 0x009896800000895d */ /* 0x002fea0003900000 */
[----:B------:R-:W1:Y:S02]  /*6bf0*/  @!P0 SYNCS.PHASECHK.TRANS64 P0, [R9+URZ], R4 ;  /* 0x00000004090085a7 */ /* 0x000e64000800007f */
[----:B-1----:R-:W-:Y:S05]  /*6c00*/  @!P0 BRA `(.L_x_105) ;  /* 0xfffffffc00f08947 */ /* 0x002fea000383ffff */
[----:B------:R-:W-:Y:S05]  /*6c10*/  BRA `(.L_x_146) ;  /* 0xffffffec00447947 */ /* 0x000fea000383ffff */
.L_x_106:
[----:B0-----:R0:W1:Y:S02]  /*6c20*/  SYNCS.PHASECHK.TRANS64.TRYWAIT P0, [R6+URZ], R5 ;  /* 0x00000005060075a7 */ /* 0x001064000800017f */
[----:B-1----:R-:W-:Y:S05]  /*6c30*/  @!P0 NANOSLEEP.SYNCS 0x989680 ;  /* 0x009896800000895d */ /* 0x002fea0003900000 */
[----:B------:R-:W1:Y:S02]  /*6c40*/  @!P0 SYNCS.PHASECHK.TRANS64 P0, [R6+URZ], R5 ;  /* 0x00000005060085a7 */ /* 0x000e64000800007f */
[----:B-1----:R-:W-:Y:S05]  /*6c50*/  @!P0 BRA `(.L_x_106) ;  /* 0xfffffffc00f08947 */ /* 0x002fea000383ffff */
[----:B------:R-:W-:Y:S05]  /*6c60*/  BRA `(.L_x_147) ;  /* 0xffffffec00547947 */ /* 0x000fea000383ffff */
.L_x_107:
[----:B0-----:R0:W1:Y:S02]  /*6c70*/  SYNCS.PHASECHK.TRANS64.TRYWAIT P0, [R9+URZ], R4 ;  /* 0x00000004090075a7 */ /* 0x001064000800017f */
[----:B-1----:R-:W-:Y:S05]  /*6c80*/  @!P0 NANOSLEEP.SYNCS 0x989680 ;  /* 0x009896800000895d */ /* 0x002fea0003900000 */
[----:B------:R-:W1:Y:S02]  /*6c90*/  @!P0 SYNCS.PHASECHK.TRANS64 P0, [R9+URZ], R4 ;  /* 0x00000004090085a7 */ /* 0x000e64000800007f */
[----:B-1----:R-:W-:Y:S05]  /*6ca0*/  @!P0 BRA `(.L_x_107) ;  /* 0xfffffffc00f08947 */ /* 0x002fea000383ffff */
[----:B------:R-:W-:Y:S05]  /*6cb0*/  BRA `(.L_x_148) ;  /* 0xffffffec00647947 */ /* 0x000fea000383ffff */
.L_x_108:
[----:B0-----:R0:W1:Y:S02]  /*6cc0*/  SYNCS.PHASECHK.TRANS64.TRYWAIT P0, [R6+URZ], R5 ;  /* 0x00000005060075a7 */ /* 0x001064000800017f */
[----:B-1----:R-:W-:Y:S05]  /*6cd0*/  @!P0 NANOSLEEP.SYNCS 0x989680 ;  /* 0x009896800000895d */ /* 0x002fea0003900000 */
[----:B------:R-:W1:Y:S02]  /*6ce0*/  @!P0 SYNCS.PHASECHK.TRANS64 P0, [R6+URZ], R5 ;  /* 0x00000005060085a7 */ /* 0x000e64000800007f */
[----:B-1----:R-:W-:Y:S05]  /*6cf0*/  @!P0 BRA `(.L_x_108) ;  /* 0xfffffffc00f08947 */ /* 0x002fea000383ffff */
[----:B------:R-:W-:Y:S05]  /*6d00*/  BRA `(.L_x_149) ;  /* 0xffffffec00747947 */ /* 0x000fea000383ffff */
.L_x_109:
[----:B0-----:R0:W1:Y:S02]  /*6d10*/  SYNCS.PHASECHK.TRANS64.TRYWAIT P0, [R9+URZ], R4 ;  /* 0x00000004090075a7 */ /* 0x001064000800017f */
[----:B-1----:R-:W-:Y:S05]  /*6d20*/  @!P0 NANOSLEEP.SYNCS 0x989680 ;  /* 0x009896800000895d */ /* 0x002fea0003900000 */
[----:B------:R-:W1:Y:S02]  /*6d30*/  @!P0 SYNCS.PHASECHK.TRANS64 P0, [R9+URZ], R4 ;  /* 0x00000004090085a7 */ /* 0x000e64000800007f */
[----:B-1----:R-:W-:Y:S05]  /*6d40*/  @!P0 BRA `(.L_x_109) ;  /* 0xfffffffc00f08947 */ /* 0x002fea000383ffff */
[----:B------:R-:W-:Y:S05]  /*6d50*/  BRA `(.L_x_150) ;  /* 0xffffffec00847947 */ /* 0x000fea000383ffff */
.L_x_110:
[----:B0-----:R0:W1:Y:S02]  /*6d60*/  SYNCS.PHASECHK.TRANS64.TRYWAIT P0, [R6+URZ], R5 ;  /* 0x00000005060075a7 */ /* 0x001064000800017f */
[----:B-1----:R-:W-:Y:S05]  /*6d70*/  @!P0 NANOSLEEP.SYNCS 0x989680 ;  /* 0x009896800000895d */ /* 0x002fea0003900000 */
[----:B------:R-:W1:Y:S02]  /*6d80*/  @!P0 SYNCS.PHASECHK.TRANS64 P0, [R6+URZ], R5 ;  /* 0x00000005060085a7 */ /* 0x000e64000800007f */
[----:B-1----:R-:W-:Y:S05]  /*6d90*/  @!P0 BRA `(.L_x_110) ;  /* 0xfffffffc00f08947 */ /* 0x002fea000383ffff */
[----:B------:R-:W-:Y:S05]  /*6da0*/  BRA `(.L_x_151) ;  /* 0xffffffec00947947 */ /* 0x000fea000383ffff */
.L_x_111:
[----:B0-----:R0:W1:Y:S02]  /*6db0*/  SYNCS.PHASECHK.TRANS64.TRYWAIT P0, [R9+URZ], R4 ;  /* 0x00000004090075a7 */ /* 0x001064000800017f */
[----:B-1----:R-:W-:Y:S05]  /*6dc0*/  @!P0 NANOSLEEP.SYNCS 0x989680 ;  /* 0x009896800000895d */ /* 0x002fea0003900000 */
[----:B------:R-:W1:Y:S02]  /*6dd0*/  @!P0 SYNCS.PHASECHK.TRANS64 P0, [R9+URZ], R4 ;  /* 0x00000004090085a7 */ /* 0x000e64000800007f */
[----:B-1----:R-:W-:Y:S05]  /*6de0*/  @!P0 BRA `(.L_x_111) ;  /* 0xfffffffc00f08947 */ /* 0x002fea000383ffff */
[----:B------:R-:W-:Y:S05]  /*6df0*/  BRA `(.L_x_152) ;  /* 0xffffffec00a47947 */ /* 0x000fea000383ffff */
.L_x_112:
[----:B0-----:R0:W1:Y:S02]  /*6e00*/  SYNCS.PHASECHK.TRANS64.TRYWAIT P0, [R6+URZ], R5 ;  /* 0x00000005060075a7 */ /* 0x001064000800017f */
[----:B-1----:R-:W-:Y:S05]  /*6e10*/  @!P0 NANOSLEEP.SYNCS 0x989680 ;  /* 0x009896800000895d */ /* 0x002fea0003900000 */
[----:B------:R-:W1:Y:S02]  /*6e20*/  @!P0 SYNCS.PHASECHK.TRANS64 P0, [R6+URZ], R5 ;  /* 0x00000005060085a7 */ /* 0x000e64000800007f */
[----:B-1----:R-:W-:Y:S05]  /*6e30*/  @!P0 BRA `(.L_x_112) ;  /* 0xfffffffc00f08947 */ /* 0x002fea000383ffff */
[----:B------:R-:W-:Y:S05]  /*6e40*/  BRA `(.L_x_153) ;  /* 0xffffffec00b47947 */ /* 0x000fea000383ffff */
.L_x_113:
[----:B0-----:R0:W1:Y:S02]  /*6e50*/  SYNCS.PHASECHK.TRANS64.TRYWAIT P0, [R9+URZ], R4 ;  /* 0x00000004090075a7 */ /* 0x001064000800017f */
[----:B-1----:R-:W-:Y:S05]  /*6e60*/  @!P0 NANOSLEEP.SYNCS 0x989680 ;  /* 0x009896800000895d */ /* 0x002fea0003900000 */
[----:B------:R-:W1:Y:S02]  /*6e70*/  @!P0 SYNCS.PHASECHK.TRANS64 P0, [R9+URZ], R4 ;  /* 0x00000004090085a7 */ /* 0x000e64000800007f */
[----:B-1----:R-:W-:Y:S05]  /*6e80*/  @!P0 BRA `(.L_x_113) ;  /* 0xfffffffc00f08947 */ /* 0x002fea000383ffff */
[----:B------:R-:W-:Y:S05]  /*6e90*/  BRA `(.L_x_154) ;  /* 0xffffffec00c47947 */ /* 0x000fea000383ffff */
.L_x_114:
[----:B0-----:R0:W1:Y:S02]  /*6ea0*/  SYNCS.PHASECHK.TRANS64.TRYWAIT P0, [R6+URZ], R5 ;  /* 0x00000005060075a7 */ /* 0x001064000800017f */
[----:B-1----:R-:W-:Y:S05]  /*6eb0*/  @!P0 NANOSLEEP.SYNCS 0x989680 ;  /* 0x009896800000895d */ /* 0x002fea0003900000 */
[----:B------:R-:W1:Y:S02]  /*6ec0*/  @!P0 SYNCS.PHASECHK.TRANS64 P0, [R6+URZ], R5 ;  /* 0x00000005060085a7 */ /* 0x000e64000800007f */
[----:B-1----:R-:W-:Y:S05]  /*6ed0*/  @!P0 BRA `(.L_x_114) ;  /* 0xfffffffc00f08947 */ /* 0x002fea000383ffff */
[----:B------:R-:W-:Y:S05]  /*6ee0*/  BRA `(.L_x_155) ;  /* 0xffffffec00d47947 */ /* 0x000fea000383ffff */
.L_x_115:
[----:B0-----:R0:W1:Y:S02]  /*6ef0*/  SYNCS.PHASECHK.TRANS64.TRYWAIT P0, [R9+URZ], R4 ;  /* 0x00000004090075a7 */ /* 0x001064000800017f */
[----:B-1----:R-:W-:Y:S05]  /*6f00*/  @!P0 NANOSLEEP.SYNCS 0x989680 ;  /* 0x009896800000895d */ /* 0x002fea0003900000 */
[----:B------:R-:W1:Y:S02]  /*6f10*/  @!P0 SYNCS.PHASECHK.TRANS64 P0, [R9+URZ], R4 ;  /* 0x00000004090085a7 */ /* 0x000e64000800007f */
[----:B-1----:R-:W-:Y:S05]  /*6f20*/  @!P0 BRA `(.L_x_115) ;  /* 0xfffffffc00f08947 */ /* 0x002fea000383ffff */
[----:B------:R-:W-:Y:S05]  /*6f30*/  BRA `(.L_x_156) ;  /* 0xffffffec00e47947 */ /* 0x000fea000383ffff */
.L_x_116:
[----:B0-----:R0:W1:Y:S02]  /*6f40*/  SYNCS.PHASECHK.TRANS64.TRYWAIT P0, [R6+URZ], R5 ;  /* 0x00000005060075a7 */ /* 0x001064000800017f */
[----:B-1----:R-:W-:Y:S05]  /*6f50*/  @!P0 NANOSLEEP.SYNCS 0x989680 ;  /* 0x009896800000895d */ /* 0x002fea0003900000 */
[----:B------:R-:W1:Y:S02]  /*6f60*/  @!P0 SYNCS.PHASECHK.TRANS64 P0, [R6+URZ], R5 ;  /* 0x00000005060085a7 */ /* 0x000e64000800007f */
[----:B-1----:R-:W-:Y:S05]  /*6f70*/  @!P0 BRA `(.L_x_116) ;  /* 0xfffffffc00f08947 */ /* 0x002fea000383ffff */
[----:B------:R-:W-:Y:S05]  /*6f80*/  BRA `(.L_x_157) ;  /* 0xffffffec00f47947 */ /* 0x000fea000383ffff */
.L_x_117:
[----:B0-----:R0:W1:Y:S02]  /*6f90*/  SYNCS.PHASECHK.TRANS64.TRYWAIT P0, [R9+URZ], R4 ;  /* 0x00000004090075a7 */ /* 0x001064000800017f */
[----:B-1----:R-:W-:Y:S05]  /*6fa0*/  @!P0 NANOSLEEP.SYNCS 0x989680 ;  /* 0x009896800000895d */ /* 0x002fea0003900000 */
[----:B------:R-:W1:Y:S02]  /*6fb0*/  @!P0 SYNCS.PHASECHK.TRANS64 P0, [R9+URZ], R4 ;  /* 0x00000004090085a7 */ /* 0x000e64000800007f */
[----:B-1----:R-:W-:Y:S05]  /*6fc0*/  @!P0 BRA `(.L_x_117) ;  /* 0xfffffffc00f08947 */ /* 0x002fea000383ffff */
[----:B------:R-:W-:Y:S05]  /*6fd0*/  BRA `(.L_x_158) ;  /* 0xfffffff000047947 */ /* 0x000fea000383ffff */
.L_x_118:
[----:B0-----:R0:W1:Y:S02]  /*6fe0*/  SYNCS.PHASECHK.TRANS64.TRYWAIT P0, [R6+URZ], R5 ;  /* 0x00000005060075a7 */ /* 0x001064000800017f */
[----:B-1----:R-:W-:Y:S05]  /*6ff0*/  @!P0 NANOSLEEP.SYNCS 0x989680 ;  /* 0x009896800000895d */ /* 0x002fea0003900000 */
[----:B------:R-:W1:Y:S02]  /*7000*/  @!P0 SYNCS.PHASECHK.TRANS64 P0, [R6+URZ], R5 ;  /* 0x00000005060085a7 */ /* 0x000e64000800007f */
[----:B-1----:R-:W-:Y:S05]  /*7010*/  @!P0 BRA `(.L_x_118) ;  /* 0xfffffffc00f08947 */ /* 0x002fea000383ffff */
[----:B------:R-:W-:Y:S05]  /*7020*/  BRA `(.L_x_159) ;  /* 0xfffffff000147947 */ /* 0x000fea000383ffff */
.L_x_119:
[----:B0-----:R0:W1:Y:S02]  /*7030*/  SYNCS.PHASECHK.TRANS64.TRYWAIT P0, [R9+URZ], R4 ;  /* 0x00000004090075a7 */ /* 0x001064000800017f */
[----:B-1----:R-:W-:Y:S05]  /*7040*/  @!P0 NANOSLEEP.SYNCS 0x989680 ;  /* 0x009896800000895d */ /* 0x002fea0003900000 */
[----:B------:R-:W1:Y:S02]  /*7050*/  @!P0 SYNCS.PHASECHK.TRANS64 P0, [R9+URZ], R4 ;  /* 0x00000004090085a7 */ /* 0x000e64000800007f */
[----:B-1----:R-:W-:Y:S05]  /*7060*/  @!P0 BRA `(.L_x_119) ;  /* 0xfffffffc00f08947 */ /* 0x002fea000383ffff */
[----:B------:R-:W-:Y:S05]  /*7070*/  BRA `(.L_x_160) ;  /* 0xfffffff000247947 */ /* 0x000fea000383ffff */
.L_x_120:
[----:B0-----:R0:W1:Y:S02]  /*7080*/  SYNCS.PHASECHK.TRANS64.TRYWAIT P0, [R6+URZ], R5 ;  /* 0x00000005060075a7 */ /* 0x001064000800017f */
[----:B-1----:R-:W-:Y:S05]  /*7090*/  @!P0 NANOSLEEP.SYNCS 0x989680 ;  /* 0x009896800000895d */ /* 0x002fea0003900000 */
[----:B------:R-:W1:Y:S02]  /*70a0*/  @!P0 SYNCS.PHASECHK.TRANS64 P0, [R6+URZ], R5 ;  /* 0x00000005060085a7 */ /* 0x000e64000800007f */
[----:B-1----:R-:W-:Y:S05]  /*70b0*/  @!P0 BRA `(.L_x_120) ;  /* 0xfffffffc00f08947 */ /* 0x002fea000383ffff */
[----:B------:R-:W-:Y:S05]  /*70c0*/  BRA `(.L_x_161) ;  /* 0xfffffff000347947 */ /* 0x000fea000383ffff */
.L_x_121:
[----:B0-----:R0:W1:Y:S02]  /*70d0*/  SYNCS.PHASECHK.TRANS64.TRYWAIT P0, [R9+URZ], R4 ;  /* 0x00000004090075a7 */ /* 0x001064000800017f */
[----:B-1----:R-:W-:Y:S05]  /*70e0*/  @!P0 NANOSLEEP.SYNCS 0x989680 ;  /* 0x009896800000895d */ /* 0x002fea0003900000 */
[----:B------:R-:W1:Y:S02]  /*70f0*/  @!P0 SYNCS.PHASECHK.TRANS64 P0, [R9+URZ], R4 ;  /* 0x00000004090085a7 */ /* 0x000e64000800007f */
[----:B-1----:R-:W-:Y:S05]  /*7100*/  @!P0 BRA `(.L_x_121) ;  /* 0xfffffffc00f08947 */ /* 0x002fea000383ffff */
[----:B------:R-:W-:Y:S05]  /*7110*/  BRA `(.L_x_162) ;  /* 0xfffffff000447947 */ /* 0x000fea000383ffff */
.L_x_122:
[----:B0-----:R0:W1:Y:S02]  /*7120*/  SYNCS.PHASECHK.TRANS64.TRYWAIT P0, [R6+URZ], R5 ;  /* 0x00000005060075a7 */ /* 0x001064000800017f */
[----:B-1----:R-:W-:Y:S05]  /*7130*/  @!P0 NANOSLEEP.SYNCS 0x989680 ;  /* 0x009896800000895d */ /* 0x002fea0003900000 */
[----:B------:R-:W1:Y:S02]  /*7140*/  @!P0 SYNCS.PHASECHK.TRANS64 P0, [R6+URZ], R5 ;  /* 0x00000005060085a7 */ /* 0x000e64000800007f */
[----:B-1----:R-:W-:Y:S05]  /*7150*/  @!P0 BRA `(.L_x_122) ;  /* 0xfffffffc00f08947 */ /* 0x002fea000383ffff */
[----:B------:R-:W-:Y:S05]  /*7160*/  BRA `(.L_x_163) ;  /* 0xfffffff000547947 */ /* 0x000fea000383ffff */
.L_x_123:
[----:B0-----:R0:W1:Y:S02]  /*7170*/  SYNCS.PHASECHK.TRANS64.TRYWAIT P0, [R9+URZ], R4 ;  /* 0x00000004090075a7 */ /* 0x001064000800017f */
[----:B-1----:R-:W-:Y:S05]  /*7180*/  @!P0 NANOSLEEP.SYNCS 0x989680 ;  /* 0x009896800000895d */ /* 0x002fea0003900000 */
[----:B------:R-:W1:Y:S02]  /*7190*/  @!P0 SYNCS.PHASECHK.TRANS64 P0, [R9+URZ], R4 ;  /* 0x00000004090085a7 */ /* 0x000e64000800007f */
[----:B-1----:R-:W-:Y:S05]  /*71a0*/  @!P0 BRA `(.L_x_123) ;  /* 0xfffffffc00f08947 */ /* 0x002fea000383ffff */
[----:B------:R-:W-:Y:S05]  /*71b0*/  BRA `(.L_x_164) ;  /* 0xfffffff000647947 */ /* 0x000fea000383ffff */
.L_x_124:
[----:B0-----:R0:W1:Y:S02]  /*71c0*/  SYNCS.PHASECHK.TRANS64.TRYWAIT P0, [R6+URZ], R5 ;  /* 0x00000005060075a7 */ /* 0x001064000800017f */
[----:B-1----:R-:W-:Y:S05]  /*71d0*/  @!P0 NANOSLEEP.SYNCS 0x989680 ;  /* 0x009896800000895d */ /* 0x002fea0003900000 */
[----:B------:R-:W1:Y:S02]  /*71e0*/  @!P0 SYNCS.PHASECHK.TRANS64 P0, [R6+URZ], R5 ;  /* 0x00000005060085a7 */ /* 0x000e64000800007f */
[----:B-1----:R-:W-:Y:S05]  /*71f0*/  @!P0 BRA `(.L_x_124) ;  /* 0xfffffffc00f08947 */ /* 0x002fea000383ffff */
[----:B------:R-:W-:Y:S05]  /*7200*/  BRA `(.L_x_165) ;  /* 0xfffffff000747947 */ /* 0x000fea000383ffff */
.L_x_125:
[----:B0-----:R0:W1:Y:S02]  /*7210*/  SYNCS.PHASECHK.TRANS64.TRYWAIT P0, [R9+URZ], R4 ;  /* 0x00000004090075a7 */ /* 0x001064000800017f */
[----:B-1----:R-:W-:Y:S05]  /*7220*/  @!P0 NANOSLEEP.SYNCS 0x989680 ;  /* 0x009896800000895d */ /* 0x002fea0003900000 */
[----:B------:R-:W1:Y:S02]  /*7230*/  @!P0 SYNCS.PHASECHK.TRANS64 P0, [R9+URZ], R4 ;  /* 0x00000004090085a7 */ /* 0x000e64000800007f */
[----:B-1----:R-:W-:Y:S05]  /*7240*/  @!P0 BRA `(.L_x_125) ;  /* 0xfffffffc00f08947 */ /* 0x002fea000383ffff */
[----:B------:R-:W-:Y:S05]  /*7250*/  BRA `(.L_x_166) ;  /* 0xfffffff000847947 */ /* 0x000fea000383ffff */
.L_x_126:
[----:B0-----:R0:W1:Y:S02]  /*7260*/  SYNCS.PHASECHK.TRANS64.TRYWAIT P0, [R6+URZ], R5 ;  /* 0x00000005060075a7 */ /* 0x001064000800017f */
[----:B-1----:R-:W-:Y:S05]  /*7270*/  @!P0 NANOSLEEP.SYNCS 0x989680 ;  /* 0x009896800000895d */ /* 0x002fea0003900000 */
[----:B------:R-:W1:Y:S02]  /*7280*/  @!P0 SYNCS.PHASECHK.TRANS64 P0, [R6+URZ], R5 ;  /* 0x00000005060085a7 */ /* 0x000e64000800007f */
[----:B-1----:R-:W-:Y:S05]  /*7290*/  @!P0 BRA `(.L_x_126) ;  /* 0xfffffffc00f08947 */ /* 0x002fea000383ffff */
[----:B------:R-:W-:Y:S05]  /*72a0*/  BRA `(.L_x_167) ;  /* 0xfffffff000947947 */ /* 0x000fea000383ffff */
.L_x_127:
[----:B0-----:R0:W1:Y:S02]  /*72b0*/  SYNCS.PHASECHK.TRANS64.TRYWAIT P0, [R9+URZ], R4 ;  /* 0x00000004090075a7 */ /* 0x001064000800017f */
[----:B-1----:R-:W-:Y:S05]  /*72c0*/  @!P0 NANOSLEEP.SYNCS 0x989680 ;  /* 0x009896800000895d */ /* 0x002fea0003900000 */
[----:B------:R-:W1:Y:S02]  /*72d0*/  @!P0 SYNCS.PHASECHK.TRANS64 P0, [R9+URZ], R4 ;  /* 0x00000004090085a7 */ /* 0x000e64000800007f */
[----:B-1----:R-:W-:Y:S05]  /*72e0*/  @!P0 BRA `(.L_x_127) ;  /* 0xfffffffc00f08947 */ /* 0x002fea000383ffff */
[----:B------:R-:W-:Y:S05]  /*72f0*/  BRA `(.L_x_168) ;  /* 0xfffffff000a47947 */ /* 0x000fea000383ffff */
.L_x_128:
[----:B0-----:R0:W1:Y:S02]  /*7300*/  SYNCS.PHASECHK.TRANS64.TRYWAIT P0, [R6+URZ], R5 ;  /* 0x00000005060075a7 */ /* 0x001064000800017f */
[----:B-1----:R-:W-:Y:S05]  /*7310*/  @!P0 NANOSLEEP.SYNCS 0x989680 ;  /* 0x009896800000895d */ /* 0x002fea0003900000 */
[----:B------:R-:W1:Y:S02]  /*7320*/  @!P0 SYNCS.PHASECHK.TRANS64 P0, [R6+URZ], R5 ;  /* 0x00000005060085a7 */ /* 0x000e64000800007f */
[----:B-1----:R-:W-:Y:S05]  /*7330*/  @!P0 BRA `(.L_x_128) ;  /* 0xfffffffc00f08947 */ /* 0x002fea000383ffff */
[----:B------:R-:W-:Y:S05]  /*7340*/  BRA `(.L_x_169) ;  /* 0xfffffff000b47947 */ /* 0x000fea000383ffff */
.L_x_129:
[----:B0-----:R0:W1:Y:S02]  /*7350*/  SYNCS.PHASECHK.TRANS64.TRYWAIT P0, [R9+URZ], R4 ;  /* 0x00000004090075a7 */ /* 0x001064000800017f */
[----:B-1----:R-:W-:Y:S05]  /*7360*/  @!P0 NANOSLEEP.SYNCS 0x989680 ;  /* 0x009896800000895d */ /* 0x002fea0003900000 */
[----:B------:R-:W1:Y:S02]  /*7370*/  @!P0 SYNCS.PHASECHK.TRANS64 P0, [R9+URZ], R4 ;  /* 0x00000004090085a7 */ /* 0x000e64000800007f */
[----:B-1----:R-:W-:Y:S05]  /*7380*/  @!P0 BRA `(.L_x_129) ;  /* 0xfffffffc00f08947 */ /* 0x002fea000383ffff */
[----:B------:R-:W-:Y:S05]  /*7390*/  BRA `(.L_x_170) ;  /* 0xfffffff000c47947 */ /* 0x000fea000383ffff */
.L_x_130:
[----:B-1----:R1:W2:Y:S02]  /*73a0*/  SYNCS.PHASECHK.TRANS64.TRYWAIT P0, [R6+URZ], R5 ;  /* 0x00000005060075a7 */ /* 0x0022a4000800017f */
[----:B--2---:R-:W-:Y:S05]  /*73b0*/  @!P0 NANOSLEEP.SYNCS 0x989680 ;  /* 0x009896800000895d */ /* 0x004fea0003900000 */
[----:B------:R-:W2:Y:S02]  /*73c0*/  @!P0 SYNCS.PHASECHK.TRANS64 P0, [R6+URZ], R5 ;  /* 0x00000005060085a7 */ /* 0x000ea4000800007f */
[----:B--2---:R-:W-:Y:S05]  /*73d0*/  @!P0 BRA `(.L_x_130) ;  /* 0xfffffffc00f08947 */ /* 0x004fea000383ffff */
[----:B------:R-:W-:Y:S05]  /*73e0*/  BRA `(.L_x_171) ;  /* 0xfffffff000cc7947 */ /* 0x000fea000383ffff */
.L_x_172:
[----:B------:R-:W-:-:S00]  /*73f0*/  BRA `(.L_x_172) ;  /* 0xfffffffc00fc7947 */ /* 0x000fc0000383ffff */
[----:B------:R-:W-:-:S00]  /*7400*/  NOP ;  /* 0x0000000000007918 */ /* 0x000fc00000000000 */
[----:B------:R-:W-:-:S00]  /*7410*/  NOP ;  /* 0x0000000000007918 */ /* 0x000fc00000000000 */
[----:B------:R-:W-:-:S00]  /*7420*/  NOP ;  /* 0x0000000000007918 */ /* 0x000fc00000000000 */
[----:B------:R-:W-:-:S00]  /*7430*/  NOP ;  /* 0x0000000000007918 */ /* 0x000fc00000000000 */
[----:B------:R-:W-:-:S00]  /*7440*/  NOP ;  /* 0x0000000000007918 */ /* 0x000fc00000000000 */
[----:B------:R-:W-:-:S00]  /*7450*/  NOP ;  /* 0x0000000000007918 */ /* 0x000fc00000000000 */
[----:B------:R-:W-:-:S00]  /*7460*/  NOP ;  /* 0x0000000000007918 */ /* 0x000fc00000000000 */
[----:B------:R-:W-:-:S00]  /*7470*/  NOP ;  /* 0x0000000000007918 */ /* 0x000fc00000000000 */
.L_x_173:


//--------------------- .nv.global.init           --------------------------
	.section	.nv.global.init,"aw",@progbits
.nv.global.init:
	.type		$str$22,@object
	.size		$str$22,($str$23 - $str$22)
$str$22:
        /*0000*/ 	.byte	0x6b, 0x5f, 0x74, 0x69, 0x6c, 0x65, 0x5f, 0x63, 0x6f, 0x75, 0x6e, 0x74, 0x20, 0x3e, 0x3d, 0x20
        /*0010*/ 	.byte	0x31, 0x00
	.type		$str$23,@object
	.size		$str$23,(__unnamed_1 - $str$23)
$str$23:
        /*0012*/ 	.byte	0x2f, 0x74, 0x6d, 0x70, 0x2f, 0x63, 0x75, 0x74, 0x6c, 0x61, 0x73, 0x73, 0x5f, 0x73, 0x77, 0x65
        /*0022*/ 	.byte	0x65, 0x70, 0x5f, 0x73, 0x72, 0x63, 0x2f, 0x69, 0x6e, 0x63, 0x6c, 0x75, 0x64, 0x65, 0x2f, 0x63
        /*0032*/ 	.byte	0x75, 0x74, 0x6c, 0x61, 0x73, 0x73, 0x2f, 0x67, 0x65, 0x6d, 0x6d, 0x2f, 0x63, 0x6f, 0x6c, 0x6c
        /*0042*/ 	.byte	0x65, 0x63, 0x74, 0x69, 0x76, 0x65, 0x2f, 0x73, 0x6d, 0x39, 0x30, 0x5f, 0x6d, 0x6d, 0x61, 0x5f
        /*0052*/ 	.byte	0x74, 0x6d, 0x61, 0x5f, 0x67, 0x6d, 0x6d, 0x61, 0x5f, 0x73, 0x73, 0x5f, 0x77, 0x61, 0x72, 0x70
        /*0062*/ 	.byte	0x73, 0x70, 0x65, 0x63, 0x69, 0x61, 0x6c, 0x69, 0x7a, 0x65, 0x64, 0x2e, 0x68, 0x70, 0x70, 0x00
	.type		__unnamed_1,@object
	.size		__unnamed_1,(.L_0 - __unnamed_1)
__unnamed_1:
        /*0072*/ 	.byte	0x76, 0x6f, 0x69, 0x64, 0x20, 0x63, 0x75, 0x74, 0x6c, 0x61, 0x73, 0x73, 0x3a, 0x3a, 0x67, 0x65
        /* <DEDUP_REMOVED lines=179> */
        /*0bb2*/ 	.byte	0x75, 0x74, 0x65, 0x3a, 0x3a, 0x69, 0x64, 0x65, 0x6e, 0x74, 0x69, 0x74, 0x79, 0x5d, 0x00
.L_0:


//--------------------- .nv.shared._ZN7cutlass13device_kernelINS_4gemm6kernel13GemmUniversalIN4cute5tupleIJiiiiEEENS1_10collective13CollectiveMmaINS1_34MainloopSm90TmaGmmaWarpSpecializedILi32ENS5_IJNS4_1CILi1EEESB_SB_EEENS1_32KernelTmaWarpSpecializedPingpongEEENS5_IJNSA_ILi64EEENSA_ILi48EEENSA_ILi32EEEEEENS_10bfloat16_tENS5_IJlSB_lEEESJ_SK_NS4_8TiledMMAINS4_8MMA_AtomIJNS4_4SM904GMMA27MMA_64x16x16_F32BF16BF16_SSILNSO_5MajorE0ELSQ_0ELNSO_7ScaleInE1ELSR_1EEEEEENS4_6LayoutISC_NS5_IJNSA_ILi0EEESV_SV_EEEEENS5_IJNS4_10UnderscoreESY_SY_EEEEENS4_13SM90_TMA_LOADENS4_14ComposedLayoutINS4_7SwizzleILi2ELi4ELi3EEENS4_18smem_ptr_flag_bitsILi16EEENSU_INS5_IJNSA_ILi8EEESH_EEENS5_IJSH_SB_EEEEEEEvNS4_8identityES11_S1B_vS1C_EENS_8epilogue10collective6detail29Sm90TmaWarpSpecializedAdapterINS1F_15DefaultEpilogueISJ_SK_SK_NS1E_6thread17LinearCombinationISJ_Li1EffLNS1J_9ScaleType4KindE0ELNS_15FloatRoundStyleE2ESJ_EENS1_15EpilogueDefaultEEEEEvvEEEEvNT_6ParamsE --------------------------
	.section	.nv.shared._ZN7cutlass13device_kernelINS_4gemm6kernel13GemmUniversalIN4cute5tupleIJiiiiEEENS1_10collective13CollectiveMmaINS1_34MainloopSm90TmaGmmaWarpSpecializedILi32ENS5_IJNS4_1CILi1EEESB_SB_EEENS1_32KernelTmaWarpSpecializedPingpongEEENS5_IJNSA_ILi64EEENSA_ILi48EEENSA_ILi32EEEEEENS_10bfloat16_tENS5_IJlSB_lEEESJ_SK_NS4_8TiledMMAINS4_8MMA_AtomIJNS4_4SM904GMMA27MMA_64x16x16_F32BF16BF16_SSILNSO_5MajorE0ELSQ_0ELNSO_7ScaleInE1ELSR_1EEEEEENS4_6LayoutISC_NS5_IJNSA_ILi0EEESV_SV_EEEEENS5_IJNS4_10UnderscoreESY_SY_EEEEENS4_13SM90_TMA_LOADENS4_14ComposedLayoutINS4_7SwizzleILi2ELi4ELi3EEENS4_18smem_ptr_flag_bitsILi16EEENSU_INS5_IJNSA_ILi8EEESH_EEENS5_IJSH_SB_EEEEEEEvNS4_8identityES11_S1B_vS1C_EENS_8epilogue10collective6detail29Sm90TmaWarpSpecializedAdapterINS1F_15DefaultEpilogueISJ_SK_SK_NS1E_6thread17LinearCombinationISJ_Li1EffLNS1J_9ScaleType4KindE0ELNS_15FloatRoundStyleE2ESJ_EENS1_15EpilogueDefaultEEEEEvvEEEEvNT_6ParamsE,"aw",@nobits
	.sectionflags	@""
	.align	16
	.zero		1024


//--------------------- .nv.shared.reserved.0     --------------------------
	.section	.nv.shared.reserved.0,"aw",@nobits
	.weak		__nv_reservedSMEM_offset_0_alias
	.size		__nv_reservedSMEM_offset_0_alias, 0, 0
	.other		__nv_reservedSMEM_offset_0_alias,@"STO_CUDA_RESERVED_SHARED STV_DEFAULT"
__nv_reservedSMEM_offset_0_alias:
	.zero		0


//--------------------- .nv.global                --------------------------
	.section	.nv.global,"aw",@nobits
.nv.global:
	.type		_ZN39_INTERNAL_82fc71ff_4_k_cu_2b773bd2_98294cute1_E,@object
	.size		_ZN39_INTERNAL_82fc71ff_4_k_cu_2b773bd2_98294cute1_E,(_ZN39_INTERNAL_82fc71ff_4_k_cu_2b773bd2_98294cuda3std3__45__cpo6cbeginE - _ZN39_INTERNAL_82fc71ff_4_k_cu_2b773bd2_98294cute1_E)
_ZN39_INTERNAL_82fc71ff_4_k_cu_2b773bd2_98294cute1_E:
	.zero		1
	.type		_ZN39_INTERNAL_82fc71ff_4_k_cu_2b773bd2_98294cuda3std3__45__cpo6cbeginE,@object
	.size		_ZN39_INTERNAL_82fc71ff_4_k_cu_2b773bd2_98294cuda3std3__45__cpo6cbeginE,(_ZN39_INTERNAL_82fc71ff_4_k_cu_2b773bd2_98294cuda3std3__48in_placeE - _ZN39_INTERNAL_82fc71ff_4_k_cu_2b773bd2_98294cuda3std3__45__cpo6cbeginE)
_ZN39_INTERNAL_82fc71ff_4_k_cu_2b773bd2_98294cuda3std3__45__cpo6cbeginE:
	.zero		1
	.type		_ZN39_INTERNAL_82fc71ff_4_k_cu_2b773bd2_98294cuda3std3__48in_placeE,@object
	.size		_ZN39_INTERNAL_82fc71ff_4_k_cu_2b773bd2_98294cuda3std3__48in_placeE,(_ZN39_INTERNAL_82fc71ff_4_k_cu_2b773bd2_98294cuda3std6ranges3__45__cpo9iter_moveE - _ZN39_INTERNAL_82fc71ff_4_k_cu_2b773bd2_98294cuda3std3__48in_placeE)
_ZN39_INTERNAL_82fc71ff_4_k_cu_2b773bd2_98294cuda3std3__48in_placeE:
	.zero		1
	.type		_ZN39_INTERNAL_82fc71ff_4_k_cu_2b773bd2_98294cuda3std6ranges3__45__cpo9iter_moveE,@object
	.size		_ZN39_INTERNAL_82fc71ff_4_k_cu_2b773bd2_98294cuda3std6ranges3__45__cpo9iter_moveE,(_ZN39_INTERNAL_82fc71ff_4_k_cu_2b773bd2_98294cuda3std3__45__cpo5beginE - _ZN39_INTERNAL_82fc71ff_4_k_cu_2b773bd2_98294cuda3std6ranges3__45__cpo9iter_moveE)
_ZN39_INTERNAL_82fc71ff_4_k_cu_2b773bd2_98294cuda3std6ranges3__45__cpo9iter_moveE:
	.zero		1
	.type		_ZN39_INTERNAL_82fc71ff_4_k_cu_2b773bd2_98294cuda3std3__45__cpo5beginE,@object
	.size		_ZN39_INTERNAL_82fc71ff_4_k_cu_2b773bd2_98294cuda3std3__45__cpo5beginE,(_ZN39_INTERNAL_82fc71ff_4_k_cu_2b773bd2_98294cuda3std3__441_GLOBAL__N__82fc71ff_4_k_cu_2b773bd2_98296ignoreE - _ZN39_INTERNAL_82fc71ff_4_k_cu_2b773bd2_98294cuda3std3__45__cpo5beginE)
_ZN39_INTERNAL_82fc71ff_4_k_cu_2b773bd2_98294cuda3std3__45__cpo5beginE:
	.zero		1
	.type		_ZN39_INTERNAL_82fc71ff_4_k_cu_2b773bd2_98294cuda3std3__441_GLOBAL__N__82fc71ff_4_k_cu_2b773bd2_98296ignoreE,@object
	.size		_ZN39_INTERNAL_82fc71ff_4_k_cu_2b773bd2_98294cuda3std3__441_GLOBAL__N__82fc71ff_4_k_cu_2b773bd2_98296ignoreE,(_ZN39_INTERNAL_82fc71ff_4_k_cu_2b773bd2_98294cute7productE - _ZN39_INTERNAL_82fc71ff_4_k_cu_2b773bd2_98294cuda3std3__441_GLOBAL__N__82fc71ff_4_k_cu_2b773bd2_98296ignoreE)
_ZN39_INTERNAL_82fc71ff_4_k_cu_2b773bd2_98294cuda3std3__441_GLOBAL__N__82fc71ff_4_k_cu_2b773bd2_98296ignoreE:
	.zero		1
	.type		_ZN39_INTERNAL_82fc71ff_4_k_cu_2b773bd2_98294cute7productE,@object
	.size		_ZN39_INTERNAL_82fc71ff_4_k_cu_2b773bd2_98294cute7productE,(_ZN39_INTERNAL_82fc71ff_4_k_cu_2b773bd2_98294cuda3std3__45__cpo3endE - _ZN39_INTERNAL_82fc71ff_4_k_cu_2b773bd2_98294cute7productE)
_ZN39_INTERNAL_82fc71ff_4_k_cu_2b773bd2_98294cute7productE:
	.zero		1
	.type		_ZN39_INTERNAL_82fc71ff_4_k_cu_2b773bd2_98294cuda3std3__45__cpo3endE,@object
	.size		_ZN39_INTERNAL_82fc71ff_4_k_cu_2b773bd2_98294cuda3std3__45__cpo3endE,(_ZN39_INTERNAL_82fc71ff_4_k_cu_2b773bd2_98294cuda3std3__419piecewise_constructE - _ZN39_INTERNAL_82fc71ff_4_k_cu_2b773bd2_98294cuda3std3__45__cpo3endE)
_ZN39_INTERNAL_82fc71ff_4_k_cu_2b773bd2_98294cuda3std3__45__cpo3endE:
	.zero		1
	.type		_ZN39_INTERNAL_82fc71ff_4_k_cu_2b773bd2_98294cuda3std3__419piecewise_constructE,@object
	.size		_ZN39_INTERNAL_82fc71ff_4_k_cu_2b773bd2_98294cuda3std3__419piecewise_constructE,(_ZN39_INTERNAL_82fc71ff_4_k_cu_2b773bd2_98294cuda3std3__45__cpo4cendE - _ZN39_INTERNAL_82fc71ff_4_k_cu_2b773bd2_98294cuda3std3__419piecewise_constructE)
_ZN39_INTERNAL_82fc71ff_4_k_cu_2b773bd2_98294cuda3std3__419piecewise_constructE:
	.zero		1
	.type		_ZN39_INTERNAL_82fc71ff_4_k_cu_2b773bd2_98294cuda3std3__45__cpo4cendE,@object
	.size		_ZN39_INTERNAL_82fc71ff_4_k_cu_2b773bd2_98294cuda3std3__45__cpo4cendE,(_ZN39_INTERNAL_82fc71ff_4_k_cu_2b773bd2_98294cuda3std6ranges3__45__cpo4swapE - _ZN39_INTERNAL_82fc71ff_4_k_cu_2b773bd2_98294cuda3std3__45__cpo4cendE)
_ZN39_INTERNAL_82fc71ff_4_k_cu_2b773bd2_98294cuda3std3__45__cpo4cendE:
	.zero		1
	.type		_ZN39_INTERNAL_82fc71ff_4_k_cu_2b773bd2_98294cuda3std6ranges3__45__cpo4swapE,@object
	.size		_ZN39_INTERNAL_82fc71ff_4_k_cu_2b773bd2_98294cuda3std6ranges3__45__cpo4swapE,(.L_8 - _ZN39_INTERNAL_82fc71ff_4_k_cu_2b773bd2_98294cuda3std6ranges3__45__cpo4swapE)
_ZN39_INTERNAL_82fc71ff_4_k_cu_2b773bd2_98294cuda3std6ranges3__45__cpo4swapE:
	.zero		1
.L_8:


//--------------------- .nv.constant0._ZN7cutlass13device_kernelINS_4gemm6kernel13GemmUniversalIN4cute5tupleIJiiiiEEENS1_10collective13CollectiveMmaINS1_34MainloopSm90TmaGmmaWarpSpecializedILi32ENS5_IJNS4_1CILi1EEESB_SB_EEENS1_32KernelTmaWarpSpecializedPingpongEEENS5_IJNSA_ILi64EEENSA_ILi48EEENSA_ILi32EEEEEENS_10bfloat16_tENS5_IJlSB_lEEESJ_SK_NS4_8TiledMMAINS4_8MMA_AtomIJNS4_4SM904GMMA27MMA_64x16x16_F32BF16BF16_SSILNSO_5MajorE0ELSQ_0ELNSO_7ScaleInE1ELSR_1EEEEEENS4_6LayoutISC_NS5_IJNSA_ILi0EEESV_SV_EEEEENS5_IJNS4_10UnderscoreESY_SY_EEEEENS4_13SM90_TMA_LOADENS4_14ComposedLayoutINS4_7SwizzleILi2ELi4ELi3EEENS4_18smem_ptr_flag_bitsILi16EEENSU_INS5_IJNSA_ILi8EEESH_EEENS5_IJSH_SB_EEEEEEEvNS4_8identityES11_S1B_vS1C_EENS_8epilogue10collective6detail29Sm90TmaWarpSpecializedAdapterINS1F_15DefaultEpilogueISJ_SK_SK_NS1E_6thread17LinearCombinationISJ_Li1EffLNS1J_9ScaleType4KindE0ELNS_15FloatRoundStyleE2ESJ_EENS1_15EpilogueDefaultEEEEEvvEEEEvNT_6ParamsE --------------------------
	.section	.nv.constant0._ZN7cutlass13device_kernelINS_4gemm6kernel13GemmUniversalIN4cute5tupleIJiiiiEEENS1_10collective13CollectiveMmaINS1_34MainloopSm90TmaGmmaWarpSpecializedILi32ENS5_IJNS4_1CILi1EEESB_SB_EEENS1_32KernelTmaWarpSpecializedPingpongEEENS5_IJNSA_ILi64EEENSA_ILi48EEENSA_ILi32EEEEEENS_10bfloat16_tENS5_IJlSB_lEEESJ_SK_NS4_8TiledMMAINS4_8MMA_AtomIJNS4_4SM904GMMA27MMA_64x16x16_F32BF16BF16_SSILNSO_5MajorE0ELSQ_0ELNSO_7ScaleInE1ELSR_1EEEEEENS4_6LayoutISC_NS5_IJNSA_ILi0EEESV_SV_EEEEENS5_IJNS4_10UnderscoreESY_SY_EEEEENS4_13SM90_TMA_LOADENS4_14ComposedLayoutINS4_7SwizzleILi2ELi4ELi3EEENS4_18smem_ptr_flag_bitsILi16EEENSU_INS5_IJNSA_ILi8EEESH_EEENS5_IJSH_SB_EEEEEEEvNS4_8identityES11_S1B_vS1C_EENS_8epilogue10collective6detail29Sm90TmaWarpSpecializedAdapterINS1F_15DefaultEpilogueISJ_SK_SK_NS1E_6thread17LinearCombinationISJ_Li1EffLNS1J_9ScaleType4KindE0ELNS_15FloatRoundStyleE2ESJ_EENS1_15EpilogueDefaultEEEEEvvEEEEvNT_6ParamsE,"a",@progbits
	.sectionflags	@""
	.align	4
.nv.constant0._ZN7cutlass13device_kernelINS_4gemm6kernel13GemmUniversalIN4cute5tupleIJiiiiEEENS1_10collective13CollectiveMmaINS1_34MainloopSm90TmaGmmaWarpSpecializedILi32ENS5_IJNS4_1CILi1EEESB_SB_EEENS1_32KernelTmaWarpSpecializedPingpongEEENS5_IJNSA_ILi64EEENSA_ILi48EEENSA_ILi32EEEEEENS_10bfloat16_tENS5_IJlSB_lEEESJ_SK_NS4_8TiledMMAINS4_8MMA_AtomIJNS4_4SM904GMMA27MMA_64x16x16_F32BF16BF16_SSILNSO_5MajorE0ELSQ_0ELNSO_7ScaleInE1ELSR_1EEEEEENS4_6LayoutISC_NS5_IJNSA_ILi0EEESV_SV_EEEEENS5_IJNS4_10UnderscoreESY_SY_EEEEENS4_13SM90_TMA_LOADENS4_14ComposedLayoutINS4_7SwizzleILi2ELi4ELi3EEENS4_18smem_ptr_flag_bitsILi16EEENSU_INS5_IJNSA_ILi8EEESH_EEENS5_IJSH_SB_EEEEEEEvNS4_8identityES11_S1B_vS1C_EENS_8epilogue10collective6detail29Sm90TmaWarpSpecializedAdapterINS1F_15DefaultEpilogueISJ_SK_SK_NS1E_6thread17LinearCombinationISJ_Li1EffLNS1J_9ScaleType4KindE0ELNS_15FloatRoundStyleE2ESJ_EENS1_15EpilogueDefaultEEEEEvvEEEEvNT_6ParamsE:
	.zero		1664


//--------------------- SYMBOLS --------------------------

	.type		.nv.reservedSmem.offset0,@object
	.size		.nv.reservedSmem.offset0,0x4
	.type		__assertfail,@function
